//
// Generated by NVIDIA NVVM Compiler
//
// Compiler Build ID: CL-36424714
// Cuda compilation tools, release 13.0, V13.0.88
// Based on NVVM 20.0.0
//

.version 9.0
.target sm_100
.address_size 64

	// .globl	_Z18nlm_classic_globalPKfPfiiiifff

.visible .entry _Z18nlm_classic_globalPKfPfiiiifff(
	.param .u64 .ptr .align 1 _Z18nlm_classic_globalPKfPfiiiifff_param_0,
	.param .u64 .ptr .align 1 _Z18nlm_classic_globalPKfPfiiiifff_param_1,
	.param .u32 _Z18nlm_classic_globalPKfPfiiiifff_param_2,
	.param .u32 _Z18nlm_classic_globalPKfPfiiiifff_param_3,
	.param .u32 _Z18nlm_classic_globalPKfPfiiiifff_param_4,
	.param .u32 _Z18nlm_classic_globalPKfPfiiiifff_param_5,
	.param .f32 _Z18nlm_classic_globalPKfPfiiiifff_param_6,
	.param .f32 _Z18nlm_classic_globalPKfPfiiiifff_param_7,
	.param .f32 _Z18nlm_classic_globalPKfPfiiiifff_param_8
)
{
	.reg .pred 	%p<56>;
	.reg .b32 	%r<127>;
	.reg .b32 	%f<233>;
	.reg .b64 	%rd<69>;
	.reg .b64 	%fd<13>;

	ld.param.u64 	%rd4, [_Z18nlm_classic_globalPKfPfiiiifff_param_0];
	ld.param.u32 	%r59, [_Z18nlm_classic_globalPKfPfiiiifff_param_2];
	ld.param.u32 	%r60, [_Z18nlm_classic_globalPKfPfiiiifff_param_3];
	ld.param.u32 	%r61, [_Z18nlm_classic_globalPKfPfiiiifff_param_4];
	ld.param.u32 	%r63, [_Z18nlm_classic_globalPKfPfiiiifff_param_5];
	cvta.to.global.u64 	%rd1, %rd4;
	mov.u32 	%r64, %ntid.x;
	mov.u32 	%r65, %ctaid.x;
	mov.u32 	%r66, %tid.x;
	mad.lo.s32 	%r1, %r64, %r65, %r66;
	mov.u32 	%r67, %ntid.y;
	mov.u32 	%r68, %ctaid.y;
	mul.lo.s32 	%r2, %r67, %r68;
	mov.u32 	%r3, %tid.y;
	add.s32 	%r69, %r2, %r3;
	setp.ge.s32 	%p1, %r1, %r61;
	setp.ge.s32 	%p2, %r69, %r63;
	or.pred  	%p3, %p1, %p2;
	@%p3 bra 	$L__BB0_45;
	add.s32 	%r5, %r59, %r1;
	add.s32 	%r6, %r59, %r69;
	sub.s32 	%r70, %r5, %r60;
	add.s32 	%r7, %r59, 1;
	max.s32 	%r112, %r70, %r7;
	add.s32 	%r71, %r5, %r60;
	add.s32 	%r72, %r61, %r59;
	min.s32 	%r9, %r71, %r72;
	sub.s32 	%r73, %r6, %r60;
	max.s32 	%r10, %r73, %r7;
	add.s32 	%r74, %r6, %r60;
	add.s32 	%r75, %r63, %r59;
	min.s32 	%r11, %r74, %r75;
	setp.ge.s32 	%p4, %r112, %r9;
	mov.f32 	%f201, 0f00000000;
	mov.f32 	%f202, %f201;
	mov.f32 	%f203, %f201;
	@%p4 bra 	$L__BB0_42;
	ld.param.f32 	%f178, [_Z18nlm_classic_globalPKfPfiiiifff_param_8];
	ld.param.f32 	%f174, [_Z18nlm_classic_globalPKfPfiiiifff_param_6];
	neg.s32 	%r12, %r59;
	setp.gt.s32 	%p5, %r59, -1;
	cvt.f64.f32 	%fd2, %f178;
	add.f64 	%fd3, %fd2, %fd2;
	cvt.f64.f32 	%fd4, %f174;
	mul.f64 	%fd1, %fd3, %fd4;
	@%p5 bra 	$L__BB0_26;
	ld.param.f32 	%f177, [_Z18nlm_classic_globalPKfPfiiiifff_param_7];
	mov.f64 	%fd11, 0d0000000000000000;
	sub.f64 	%fd12, %fd11, %fd1;
	cvt.rn.f32.f64 	%f155, %fd12;
	setp.gt.f32 	%p19, %f155, 0f00000000;
	selp.f32 	%f156, %f155, 0f00000000, %p19;
	div.rn.f32 	%f157, %f156, %f177;
	mul.f32 	%f1, %f157, 0fBFB8AA3B;
	mul.lo.s32 	%r13, %r10, %r61;
	add.s32 	%r14, %r13, %r61;
	add.s32 	%r97, %r69, %r59;
	neg.s32 	%r15, %r97;
	mov.f32 	%f203, 0f00000000;
	mov.f32 	%f202, %f203;
	mov.f32 	%f201, %f203;
$L__BB0_4:
	setp.lt.s32 	%p20, %r10, %r11;
	@%p20 bra 	$L__BB0_6;
$L__BB0_5:
	add.s32 	%r112, %r112, 1;
	setp.eq.s32 	%p54, %r112, %r9;
	@%p54 bra 	$L__BB0_42;
	bra.uni 	$L__BB0_4;
$L__BB0_6:
	sub.s32 	%r98, %r11, %r10;
	and.b32  	%r18, %r98, 3;
	setp.eq.s32 	%p21, %r18, 0;
	mov.u32 	%r113, %r10;
	@%p21 bra 	$L__BB0_15;
	setp.eq.s32 	%p22, %r112, %r5;
	setp.eq.s32 	%p23, %r10, %r6;
	and.pred  	%p24, %p22, %p23;
	@%p24 bra 	$L__BB0_9;
	ex2.approx.f32 	%f159, %f1;
	setp.gt.f32 	%p25, %f159, %f201;
	selp.f32 	%f201, %f159, %f201, %p25;
	add.f32 	%f203, %f203, %f159;
	add.s32 	%r99, %r13, %r112;
	mul.wide.s32 	%rd48, %r99, 4;
	add.s64 	%rd49, %rd1, %rd48;
	ld.global.f32 	%f160, [%rd49];
	fma.rn.f32 	%f202, %f159, %f160, %f202;
$L__BB0_9:
	add.s32 	%r113, %r10, 1;
	setp.eq.s32 	%p26, %r18, 1;
	@%p26 bra 	$L__BB0_15;
	setp.eq.s32 	%p27, %r112, %r5;
	setp.eq.s32 	%p28, %r113, %r6;
	and.pred  	%p29, %p27, %p28;
	@%p29 bra 	$L__BB0_12;
	ex2.approx.f32 	%f161, %f1;
	setp.gt.f32 	%p30, %f161, %f201;
	selp.f32 	%f201, %f161, %f201, %p30;
	add.f32 	%f203, %f203, %f161;
	add.s32 	%r100, %r14, %r112;
	mul.wide.s32 	%rd50, %r100, 4;
	add.s64 	%rd51, %rd1, %rd50;
	ld.global.f32 	%f162, [%rd51];
	fma.rn.f32 	%f202, %f161, %f162, %f202;
$L__BB0_12:
	add.s32 	%r113, %r10, 2;
	setp.eq.s32 	%p31, %r18, 2;
	@%p31 bra 	$L__BB0_15;
	add.s32 	%r21, %r10, 3;
	setp.eq.s32 	%p32, %r112, %r5;
	setp.eq.s32 	%p33, %r113, %r6;
	and.pred  	%p34, %p32, %p33;
	mov.u32 	%r113, %r21;
	@%p34 bra 	$L__BB0_15;
	ex2.approx.f32 	%f163, %f1;
	setp.gt.f32 	%p35, %f163, %f201;
	selp.f32 	%f201, %f163, %f201, %p35;
	add.f32 	%f203, %f203, %f163;
	add.s32 	%r101, %r14, %r61;
	add.s32 	%r102, %r101, %r112;
	mul.wide.s32 	%rd52, %r102, 4;
	add.s64 	%rd53, %rd1, %rd52;
	ld.global.f32 	%f164, [%rd53];
	fma.rn.f32 	%f202, %f163, %f164, %f202;
	mov.u32 	%r113, %r21;
$L__BB0_15:
	sub.s32 	%r103, %r10, %r11;
	setp.gt.u32 	%p36, %r103, -4;
	@%p36 bra 	$L__BB0_5;
	add.s32 	%r104, %r113, 3;
	mad.lo.s32 	%r118, %r61, %r104, %r112;
	add.s32 	%r105, %r113, 2;
	mad.lo.s32 	%r117, %r61, %r105, %r112;
	mul.lo.s32 	%r106, %r61, %r113;
	add.s32 	%r107, %r106, %r61;
	add.s32 	%r116, %r112, %r107;
	add.s32 	%r115, %r112, %r106;
	add.s32 	%r114, %r15, %r113;
$L__BB0_17:
	setp.eq.s32 	%p37, %r112, %r5;
	setp.eq.s32 	%p38, %r114, 0;
	and.pred  	%p39, %p37, %p38;
	@%p39 bra 	$L__BB0_19;
	ex2.approx.f32 	%f165, %f1;
	setp.gt.f32 	%p40, %f165, %f201;
	selp.f32 	%f201, %f165, %f201, %p40;
	add.f32 	%f203, %f203, %f165;
	mul.wide.s32 	%rd54, %r115, 4;
	add.s64 	%rd55, %rd1, %rd54;
	ld.global.f32 	%f166, [%rd55];
	fma.rn.f32 	%f202, %f165, %f166, %f202;
$L__BB0_19:
	setp.eq.s32 	%p41, %r112, %r5;
	add.s32 	%r108, %r113, 1;
	setp.eq.s32 	%p42, %r108, %r6;
	and.pred  	%p43, %p41, %p42;
	@%p43 bra 	$L__BB0_21;
	ex2.approx.f32 	%f167, %f1;
	setp.gt.f32 	%p44, %f167, %f201;
	selp.f32 	%f201, %f167, %f201, %p44;
	add.f32 	%f203, %f203, %f167;
	mul.wide.s32 	%rd56, %r116, 4;
	add.s64 	%rd57, %rd1, %rd56;
	ld.global.f32 	%f168, [%rd57];
	fma.rn.f32 	%f202, %f167, %f168, %f202;
$L__BB0_21:
	setp.eq.s32 	%p45, %r112, %r5;
	add.s32 	%r109, %r113, 2;
	setp.eq.s32 	%p46, %r109, %r6;
	and.pred  	%p47, %p45, %p46;
	@%p47 bra 	$L__BB0_23;
	ex2.approx.f32 	%f169, %f1;
	setp.gt.f32 	%p48, %f169, %f201;
	selp.f32 	%f201, %f169, %f201, %p48;
	add.f32 	%f203, %f203, %f169;
	mul.wide.s32 	%rd58, %r117, 4;
	add.s64 	%rd59, %rd1, %rd58;
	ld.global.f32 	%f170, [%rd59];
	fma.rn.f32 	%f202, %f169, %f170, %f202;
$L__BB0_23:
	setp.eq.s32 	%p49, %r112, %r5;
	add.s32 	%r110, %r113, 3;
	setp.eq.s32 	%p50, %r110, %r6;
	and.pred  	%p51, %p49, %p50;
	@%p51 bra 	$L__BB0_25;
	ex2.approx.f32 	%f171, %f1;
	setp.gt.f32 	%p52, %f171, %f201;
	selp.f32 	%f201, %f171, %f201, %p52;
	add.f32 	%f203, %f203, %f171;
	mul.wide.s32 	%rd60, %r118, 4;
	add.s64 	%rd61, %rd1, %rd60;
	ld.global.f32 	%f172, [%rd61];
	fma.rn.f32 	%f202, %f171, %f172, %f202;
$L__BB0_25:
	add.s32 	%r113, %r113, 4;
	shl.b32 	%r111, %r61, 2;
	add.s32 	%r118, %r118, %r111;
	add.s32 	%r117, %r117, %r111;
	add.s32 	%r116, %r116, %r111;
	add.s32 	%r115, %r115, %r111;
	add.s32 	%r114, %r114, 4;
	setp.eq.s32 	%p53, %r113, %r11;
	@%p53 bra 	$L__BB0_5;
	bra.uni 	$L__BB0_17;
$L__BB0_26:
	shl.b32 	%r76, %r59, 1;
	add.s32 	%r77, %r7, %r59;
	and.b32  	%r40, %r76, 6;
	and.b32  	%r41, %r77, -8;
	and.b32  	%r42, %r59, 1;
	mov.f32 	%f203, 0f00000000;
	mul.wide.s32 	%rd39, %r61, 4;
	mov.f32 	%f202, %f203;
	mov.f32 	%f201, %f203;
$L__BB0_27:
	setp.ge.s32 	%p6, %r10, %r11;
	@%p6 bra 	$L__BB0_41;
	mov.u32 	%r121, %r10;
$L__BB0_29:
	setp.eq.s32 	%p7, %r112, %r5;
	setp.eq.s32 	%p8, %r121, %r6;
	and.pred  	%p9, %p7, %p8;
	@%p9 bra 	$L__BB0_40;
	mov.f32 	%f221, 0f00000000;
	mov.u32 	%r122, %r12;
$L__BB0_31:
	setp.lt.u32 	%p10, %r59, 4;
	add.s32 	%r46, %r122, %r5;
	add.s32 	%r47, %r122, %r112;
	mov.u32 	%r124, %r12;
	@%p10 bra 	$L__BB0_34;
	mov.u32 	%r124, %r12;
$L__BB0_33:
	.pragma "nounroll";
	add.s32 	%r78, %r124, %r6;
	mad.lo.s32 	%r79, %r78, %r61, %r46;
	mul.wide.s32 	%rd5, %r79, 4;
	add.s64 	%rd6, %rd1, %rd5;
	ld.global.f32 	%f92, [%rd6];
	add.s32 	%r80, %r124, %r121;
	mad.lo.s32 	%r81, %r80, %r61, %r47;
	mul.wide.s32 	%rd7, %r81, 4;
	add.s64 	%rd8, %rd1, %rd7;
	ld.global.f32 	%f93, [%rd8];
	sub.f32 	%f94, %f92, %f93;
	fma.rn.f32 	%f95, %f94, %f94, %f221;
	mul.wide.s32 	%rd9, %r61, 4;
	add.s64 	%rd10, %rd6, %rd9;
	ld.global.f32 	%f96, [%rd10];
	add.s64 	%rd11, %rd8, %rd9;
	ld.global.f32 	%f97, [%rd11];
	sub.f32 	%f98, %f96, %f97;
	fma.rn.f32 	%f99, %f98, %f98, %f95;
	add.s64 	%rd12, %rd10, %rd9;
	ld.global.f32 	%f100, [%rd12];
	add.s64 	%rd13, %rd11, %rd9;
	ld.global.f32 	%f101, [%rd13];
	sub.f32 	%f102, %f100, %f101;
	fma.rn.f32 	%f103, %f102, %f102, %f99;
	add.s64 	%rd14, %rd12, %rd9;
	ld.global.f32 	%f104, [%rd14];
	add.s64 	%rd15, %rd13, %rd9;
	ld.global.f32 	%f105, [%rd15];
	sub.f32 	%f106, %f104, %f105;
	fma.rn.f32 	%f107, %f106, %f106, %f103;
	add.s64 	%rd16, %rd14, %rd9;
	ld.global.f32 	%f108, [%rd16];
	add.s64 	%rd17, %rd15, %rd9;
	ld.global.f32 	%f109, [%rd17];
	sub.f32 	%f110, %f108, %f109;
	fma.rn.f32 	%f111, %f110, %f110, %f107;
	add.s64 	%rd18, %rd16, %rd9;
	ld.global.f32 	%f112, [%rd18];
	add.s64 	%rd19, %rd17, %rd9;
	ld.global.f32 	%f113, [%rd19];
	sub.f32 	%f114, %f112, %f113;
	fma.rn.f32 	%f115, %f114, %f114, %f111;
	add.s64 	%rd20, %rd18, %rd9;
	ld.global.f32 	%f116, [%rd20];
	add.s64 	%rd21, %rd19, %rd9;
	ld.global.f32 	%f117, [%rd21];
	sub.f32 	%f118, %f116, %f117;
	fma.rn.f32 	%f119, %f118, %f118, %f115;
	add.s64 	%rd22, %rd20, %rd9;
	ld.global.f32 	%f120, [%rd22];
	add.s64 	%rd23, %rd21, %rd9;
	ld.global.f32 	%f121, [%rd23];
	sub.f32 	%f122, %f120, %f121;
	fma.rn.f32 	%f221, %f122, %f122, %f119;
	add.s32 	%r124, %r124, 8;
	add.s32 	%r82, %r124, %r59;
	setp.ne.s32 	%p11, %r82, %r41;
	@%p11 bra 	$L__BB0_33;
$L__BB0_34:
	setp.lt.u32 	%p12, %r40, 3;
	@%p12 bra 	$L__BB0_36;
	add.s32 	%r83, %r124, %r6;
	mad.lo.s32 	%r84, %r83, %r61, %r46;
	mul.wide.s32 	%rd24, %r84, 4;
	add.s64 	%rd25, %rd1, %rd24;
	ld.global.f32 	%f123, [%rd25];
	add.s32 	%r85, %r124, %r121;
	mad.lo.s32 	%r86, %r85, %r61, %r47;
	mul.wide.s32 	%rd26, %r86, 4;
	add.s64 	%rd27, %rd1, %rd26;
	ld.global.f32 	%f124, [%rd27];
	sub.f32 	%f125, %f123, %f124;
	fma.rn.f32 	%f126, %f125, %f125, %f221;
	add.s64 	%rd29, %rd25, %rd39;
	ld.global.f32 	%f127, [%rd29];
	add.s64 	%rd30, %rd27, %rd39;
	ld.global.f32 	%f128, [%rd30];
	sub.f32 	%f129, %f127, %f128;
	fma.rn.f32 	%f130, %f129, %f129, %f126;
	add.s64 	%rd31, %rd29, %rd39;
	ld.global.f32 	%f131, [%rd31];
	add.s64 	%rd32, %rd30, %rd39;
	ld.global.f32 	%f132, [%rd32];
	sub.f32 	%f133, %f131, %f132;
	fma.rn.f32 	%f134, %f133, %f133, %f130;
	add.s64 	%rd33, %rd31, %rd39;
	ld.global.f32 	%f135, [%rd33];
	add.s64 	%rd34, %rd32, %rd39;
	ld.global.f32 	%f136, [%rd34];
	sub.f32 	%f137, %f135, %f136;
	fma.rn.f32 	%f221, %f137, %f137, %f134;
	add.s32 	%r124, %r124, 4;
$L__BB0_36:
	setp.eq.s32 	%p13, %r42, 0;
	@%p13 bra 	$L__BB0_38;
	add.s32 	%r87, %r124, %r6;
	mad.lo.s32 	%r88, %r87, %r61, %r46;
	mul.wide.s32 	%rd35, %r88, 4;
	add.s64 	%rd36, %rd1, %rd35;
	ld.global.f32 	%f138, [%rd36];
	add.s32 	%r89, %r124, %r121;
	mad.lo.s32 	%r90, %r89, %r61, %r47;
	mul.wide.s32 	%rd37, %r90, 4;
	add.s64 	%rd38, %rd1, %rd37;
	ld.global.f32 	%f139, [%rd38];
	sub.f32 	%f140, %f138, %f139;
	fma.rn.f32 	%f141, %f140, %f140, %f221;
	add.s64 	%rd40, %rd36, %rd39;
	ld.global.f32 	%f142, [%rd40];
	add.s64 	%rd41, %rd38, %rd39;
	ld.global.f32 	%f143, [%rd41];
	sub.f32 	%f144, %f142, %f143;
	fma.rn.f32 	%f221, %f144, %f144, %f141;
	add.s32 	%r124, %r124, 2;
$L__BB0_38:
	add.s32 	%r91, %r124, %r6;
	mad.lo.s32 	%r92, %r91, %r61, %r46;
	mul.wide.s32 	%rd42, %r92, 4;
	add.s64 	%rd43, %rd1, %rd42;
	ld.global.f32 	%f145, [%rd43];
	add.s32 	%r93, %r124, %r121;
	mad.lo.s32 	%r94, %r93, %r61, %r47;
	mul.wide.s32 	%rd44, %r94, 4;
	add.s64 	%rd45, %rd1, %rd44;
	ld.global.f32 	%f146, [%rd45];
	sub.f32 	%f147, %f145, %f146;
	fma.rn.f32 	%f221, %f147, %f147, %f221;
	add.s32 	%r55, %r122, 1;
	setp.ne.s32 	%p14, %r122, %r59;
	mov.u32 	%r122, %r55;
	@%p14 bra 	$L__BB0_31;
	ld.param.f32 	%f179, [_Z18nlm_classic_globalPKfPfiiiifff_param_8];
	ld.param.f32 	%f176, [_Z18nlm_classic_globalPKfPfiiiifff_param_7];
	ld.param.f32 	%f175, [_Z18nlm_classic_globalPKfPfiiiifff_param_6];
	cvt.f64.f32 	%fd5, %f221;
	cvt.f64.f32 	%fd6, %f179;
	add.f64 	%fd7, %fd6, %fd6;
	cvt.f64.f32 	%fd8, %f175;
	mul.f64 	%fd9, %fd7, %fd8;
	sub.f64 	%fd10, %fd5, %fd9;
	cvt.rn.f32.f64 	%f148, %fd10;
	setp.gt.f32 	%p15, %f148, 0f00000000;
	selp.f32 	%f149, %f148, 0f00000000, %p15;
	div.rn.f32 	%f150, %f149, %f176;
	mul.f32 	%f151, %f150, 0fBFB8AA3B;
	ex2.approx.f32 	%f152, %f151;
	setp.gt.f32 	%p16, %f152, %f201;
	selp.f32 	%f201, %f152, %f201, %p16;
	add.f32 	%f203, %f203, %f152;
	mad.lo.s32 	%r95, %r121, %r61, %r112;
	mul.wide.s32 	%rd46, %r95, 4;
	add.s64 	%rd47, %rd1, %rd46;
	ld.global.f32 	%f153, [%rd47];
	fma.rn.f32 	%f202, %f152, %f153, %f202;
$L__BB0_40:
	add.s32 	%r121, %r121, 1;
	setp.ne.s32 	%p17, %r121, %r11;
	@%p17 bra 	$L__BB0_29;
$L__BB0_41:
	add.s32 	%r112, %r112, 1;
	setp.ne.s32 	%p18, %r112, %r9;
	@%p18 bra 	$L__BB0_27;
$L__BB0_42:
	ld.param.u64 	%rd68, [_Z18nlm_classic_globalPKfPfiiiifff_param_1];
	cvta.to.global.u64 	%rd2, %rd68;
	mad.lo.s32 	%r58, %r61, %r6, %r5;
	mul.wide.s32 	%rd62, %r58, 4;
	add.s64 	%rd63, %rd1, %rd62;
	ld.global.f32 	%f83, [%rd63];
	fma.rn.f32 	%f84, %f201, %f83, %f202;
	add.f32 	%f85, %f201, %f203;
	setp.leu.f32 	%p55, %f85, 0f00000000;
	@%p55 bra 	$L__BB0_44;
	div.rn.f32 	%f173, %f84, %f85;
	add.s64 	%rd67, %rd2, %rd62;
	st.global.f32 	[%rd67], %f173;
	bra.uni 	$L__BB0_45;
$L__BB0_44:
	add.s64 	%rd65, %rd2, %rd62;
	st.global.f32 	[%rd65], %f83;
$L__BB0_45:
	ret;

}


// ===== COMPILED SASS (sm_100) =====

	.target	sm_100

	.elftype	@"ET_EXEC"


//--------------------- .note.nv.tkinfo           --------------------------
	.section	.note.nv.tkinfo,"",@"SHT_NOTE"
	.sectionflags	@"SHF_NOTE_NV_TKINFO"
	.tkinfo
        /*0018*/ 	.word	0x00000002
        /*0030*/ 	.string	""
        /*0030*/ 	.string	"ptxas"
        /*0030*/ 	.string	"Cuda compilation tools, release 13.0, V13.0.88"
        /*0030*/ 	.string	"Build cuda_13.0.r13.0/compiler.36424714_0"
        /*0030*/ 	.string	"-arch sm_100 -m 64 "



//--------------------- .note.nv.cuinfo           --------------------------
	.section	.note.nv.cuinfo,"",@"SHT_NOTE"
	.sectionflags	@"SHF_NOTE_NV_CUINFO"
        /*0018*/ 	.short	0x0002
        /*001a*/ 	.short	0x0064
        /*001c*/ 	.short	0x0082
	.zero		2


//--------------------- .nv.info                  --------------------------
	.section	.nv.info,"",@"SHT_CUDA_INFO"
	.align	4


	//----- nvinfo : EIATTR_REGCOUNT
	.align		4
        /*0000*/ 	.byte	0x04, 0x2f
        /*0002*/ 	.short	(.L_1 - .L_0)
	.align		4
.L_0:
        /*0004*/ 	.word	index@(_Z18nlm_classic_globalPKfPfiiiifff)
        /*0008*/ 	.word	0x00000020


	//----- nvinfo : EIATTR_FRAME_SIZE
	.align		4
.L_1:
        /*000c*/ 	.byte	0x04, 0x11
        /*000e*/ 	.short	(.L_3 - .L_2)
	.align		4
.L_2:
        /*0010*/ 	.word	index@($__internal_0_$__cuda_sm3x_div_rn_noftz_f32_slowpath)
        /*0014*/ 	.word	0x00000000


	//----- nvinfo : EIATTR_FRAME_SIZE
	.align		4
.L_3:
        /*0018*/ 	.byte	0x04, 0x11
        /*001a*/ 	.short	(.L_5 - .L_4)
	.align		4
.L_4:
        /*001c*/ 	.word	index@(_Z18nlm_classic_globalPKfPfiiiifff)
        /*0020*/ 	.word	0x00000000


	//----- nvinfo : EIATTR_MIN_STACK_SIZE
	.align		4
.L_5:
        /*0024*/ 	.byte	0x04, 0x12
        /*0026*/ 	.short	(.L_7 - .L_6)
	.align		4
.L_6:
        /*0028*/ 	.word	index@(_Z18nlm_classic_globalPKfPfiiiifff)
        /*002c*/ 	.word	0x00000000
.L_7:


//--------------------- .nv.compat                --------------------------
	.section	.nv.compat,"",@"SHT_CUDA_COMPAT_INFO"
	.align	4
        /*0000*/ 	.byte	0x02, 0x09, 0x00, 0x00, 0x02, 0x02, 0x01, 0x00, 0x02, 0x05, 0x05, 0x00, 0x03, 0x07, 0x01, 0x01
        /*0010*/ 	.byte	0x02, 0x03, 0x00, 0x00, 0x02, 0x06, 0x01, 0x00, 0x04, 0x0b, 0x08, 0x00, 0x01, 0x00, 0x00, 0x00
        /*0020*/ 	.byte	0x00, 0x00, 0x00, 0x00


//--------------------- .nv.info._Z18nlm_classic_globalPKfPfiiiifff --------------------------
	.section	.nv.info._Z18nlm_classic_globalPKfPfiiiifff,"",@"SHT_CUDA_INFO"
	.sectionflags	@""
	.align	4


	//----- nvinfo : EIATTR_CUDA_API_VERSION
	.align		4
        /*0000*/ 	.byte	0x04, 0x37
        /*0002*/ 	.short	(.L_9 - .L_8)
.L_8:
        /*0004*/ 	.word	0x00000082


	//----- nvinfo : EIATTR_KPARAM_INFO
	.align		4
.L_9:
        /*0008*/ 	.byte	0x04, 0x17
        /*000a*/ 	.short	(.L_11 - .L_10)
.L_10:
        /*000c*/ 	.word	0x00000000
        /*0010*/ 	.short	0x0008
        /*0012*/ 	.short	0x0028
        /*0014*/ 	.byte	0x00, 0xf0, 0x11, 0x00


	//----- nvinfo : EIATTR_KPARAM_INFO
	.align		4
.L_11:
        /*0018*/ 	.byte	0x04, 0x17
        /*001a*/ 	.short	(.L_13 - .L_12)
.L_12:
        /*001c*/ 	.word	0x00000000
        /*0020*/ 	.short	0x0007
        /*0022*/ 	.short	0x0024
        /*0024*/ 	.byte	0x00, 0xf0, 0x11, 0x00


	//----- nvinfo : EIATTR_KPARAM_INFO
	.align		4
.L_13:
        /*0028*/ 	.byte	0x04, 0x17
        /*002a*/ 	.short	(.L_15 - .L_14)
.L_14:
        /*002c*/ 	.word	0x00000000
        /*0030*/ 	.short	0x0006
        /*0032*/ 	.short	0x0020
        /*0034*/ 	.byte	0x00, 0xf0, 0x11, 0x00


	//----- nvinfo : EIATTR_KPARAM_INFO
	.align		4
.L_15:
        /*0038*/ 	.byte	0x04, 0x17
        /*003a*/ 	.short	(.L_17 - .L_16)
.L_16:
        /*003c*/ 	.word	0x00000000
        /*0040*/ 	.short	0x0005
        /*0042*/ 	.short	0x001c
        /*0044*/ 	.byte	0x00, 0xf0, 0x11, 0x00


	//----- nvinfo : EIATTR_KPARAM_INFO
	.align		4
.L_17:
        /*0048*/ 	.byte	0x04, 0x17
        /*004a*/ 	.short	(.L_19 - .L_18)
.L_18:
        /*004c*/ 	.word	0x00000000
        /*0050*/ 	.short	0x0004
        /*0052*/ 	.short	0x0018
        /*0054*/ 	.byte	0x00, 0xf0, 0x11, 0x00


	//----- nvinfo : EIATTR_KPARAM_INFO
	.align		4
.L_19:
        /*0058*/ 	.byte	0x04, 0x17
        /*005a*/ 	.short	(.L_21 - .L_20)
.L_20:
        /*005c*/ 	.word	0x00000000
        /*0060*/ 	.short	0x0003
        /*0062*/ 	.short	0x0014
        /*0064*/ 	.byte	0x00, 0xf0, 0x11, 0x00


	//----- nvinfo : EIATTR_KPARAM_INFO
	.align		4
.L_21:
        /*0068*/ 	.byte	0x04, 0x17
        /*006a*/ 	.short	(.L_23 - .L_22)
.L_22:
        /*006c*/ 	.word	0x00000000
        /*0070*/ 	.short	0x0002
        /*0072*/ 	.short	0x0010
        /*0074*/ 	.byte	0x00, 0xf0, 0x11, 0x00


	//----- nvinfo : EIATTR_KPARAM_INFO
	.align		4
.L_23:
        /*0078*/ 	.byte	0x04, 0x17
        /*007a*/ 	.short	(.L_25 - .L_24)
.L_24:
        /*007c*/ 	.word	0x00000000
        /*0080*/ 	.short	0x0001
        /*0082*/ 	.short	0x0008
        /*0084*/ 	.byte	0x00, 0xf5, 0x21, 0x00


	//----- nvinfo : EIATTR_KPARAM_INFO
	.align		4
.L_25:
        /*0088*/ 	.byte	0x04, 0x17
        /*008a*/ 	.short	(.L_27 - .L_26)
.L_26:
        /*008c*/ 	.word	0x00000000
        /*0090*/ 	.short	0x0000
        /*0092*/ 	.short	0x0000
        /*0094*/ 	.byte	0x00, 0xf5, 0x21, 0x00


	//----- nvinfo : EIATTR_SPARSE_MMA_MASK
	.align		4
.L_27:
        /*0098*/ 	.byte	0x03, 0x50
        /*009a*/ 	.short	0x0000


	//----- nvinfo : EIATTR_MAXREG_COUNT
	.align		4
        /*009c*/ 	.byte	0x03, 0x1b
        /*009e*/ 	.short	0x00ff


	//----- nvinfo : EIATTR_MERCURY_ISA_VERSION
	.align		4
        /*00a0*/ 	.byte	0x03, 0x5f
        /*00a2*/ 	.short	0x0101


	//----- nvinfo : EIATTR_VRC_CTA_INIT_COUNT
	.align		4
        /*00a4*/ 	.byte	0x02, 0x4a
	.zero		1
	.zero		1


	//----- nvinfo : EIATTR_EXIT_INSTR_OFFSETS
	.align		4
        /*00a8*/ 	.byte	0x04, 0x1c
        /*00aa*/ 	.short	(.L_29 - .L_28)


	//   ....[0]....
.L_28:
        /*00ac*/ 	.word	0x000000c0


	//   ....[1]....
        /*00b0*/ 	.word	0x00001ba0


	//   ....[2]....
        /*00b4*/ 	.word	0x00001be0


	//----- nvinfo : EIATTR_CRS_STACK_SIZE
	.align		4
.L_29:
        /*00b8*/ 	.byte	0x04, 0x1e
        /*00ba*/ 	.short	(.L_31 - .L_30)
.L_30:
        /*00bc*/ 	.word	0x00000000


	//----- nvinfo : EIATTR_CBANK_PARAM_SIZE
	.align		4
.L_31:
        /*00c0*/ 	.byte	0x03, 0x19
        /*00c2*/ 	.short	0x002c


	//----- nvinfo : EIATTR_PARAM_CBANK
	.align		4
        /*00c4*/ 	.byte	0x04, 0x0a
        /*00c6*/ 	.short	(.L_33 - .L_32)
	.align		4
.L_32:
        /*00c8*/ 	.word	index@(.nv.constant0._Z18nlm_classic_globalPKfPfiiiifff)
        /*00cc*/ 	.short	0x0380
        /*00ce*/ 	.short	0x002c


	//----- nvinfo : EIATTR_SW_WAR
	.align		4
.L_33:
        /*00d0*/ 	.byte	0x04, 0x36
        /*00d2*/ 	.short	(.L_35 - .L_34)
.L_34:
        /*00d4*/ 	.word	0x00000008
.L_35:


//--------------------- .nv.callgraph             --------------------------
	.section	.nv.callgraph,"",@"SHT_CUDA_CALLGRAPH"
	.align	4
	.sectionentsize	8
	.align		4
        /*0000*/ 	.word	0x00000000
	.align		4
        /*0004*/ 	.word	0xffffffff
	.align		4
        /*0008*/ 	.word	0x00000000
	.align		4
        /*000c*/ 	.word	0xfffffffe
	.align		4
        /*0010*/ 	.word	0x00000000
	.align		4
        /*0014*/ 	.word	0xfffffffd
	.align		4
        /*0018*/ 	.word	0x00000000
	.align		4
        /*001c*/ 	.word	0xfffffffc


//--------------------- .text._Z18nlm_classic_globalPKfPfiiiifff --------------------------
	.section	.text._Z18nlm_classic_globalPKfPfiiiifff,"ax",@progbits
	.align	128
        .global         _Z18nlm_classic_globalPKfPfiiiifff
        .type           _Z18nlm_classic_globalPKfPfiiiifff,@function
        .size           _Z18nlm_classic_globalPKfPfiiiifff,(.L_x_42 - _Z18nlm_classic_globalPKfPfiiiifff)
        .other          _Z18nlm_classic_globalPKfPfiiiifff,@"STO_CUDA_ENTRY STV_DEFAULT"
_Z18nlm_classic_globalPKfPfiiiifff:
.text._Z18nlm_classic_globalPKfPfiiiifff:
[----:B------:R-:W-:Y:S01]  /*0000*/  LDC R1, c[0x0][0x37c] ;  /* 0x0000df00ff017b82 */ /* 0x000fe20000000800 */
[----:B------:R-:W0:Y:S01]  /*0010*/  S2R R3, SR_CTAID.Y ;  /* 0x0000000000037919 */ /* 0x000e220000002600 */
[----:B------:R-:W1:Y:S01]  /*0020*/  LDCU UR4, c[0x0][0x360] ;  /* 0x00006c00ff0477ac */ /* 0x000e620008000800 */
[----:B------:R-:W0:Y:S01]  /*0030*/  S2R R2, SR_TID.Y ;  /* 0x0000000000027919 */ /* 0x000e220000002200 */
[----:B------:R-:W0:Y:S01]  /*0040*/  LDCU UR5, c[0x0][0x364] ;  /* 0x00006c80ff0577ac */ /* 0x000e220008000800 */
[----:B------:R-:W1:Y:S01]  /*0050*/  S2R R7, SR_CTAID.X ;  /* 0x0000000000077919 */ /* 0x000e620000002500 */
[----:B------:R-:W2:Y:S01]  /*0060*/  LDCU.64 UR6, c[0x0][0x398] ;  /* 0x00007300ff0677ac */ /* 0x000ea20008000a00 */
[----:B------:R-:W1:Y:S01]  /*0070*/  S2R R0, SR_TID.X ;  /* 0x0000000000007919 */ /* 0x000e620000002100 */
[----:B0-----:R-:W-:-:S05]  /*0080*/  IMAD R3, R3, UR5, R2 ;  /* 0x0000000503037c24 */ /* 0x001fca000f8e0202 */
[----:B--2---:R-:W-:Y:S01]  /*0090*/  ISETP.GE.AND P0, PT, R3, UR7, PT ;  /* 0x0000000703007c0c */ /* 0x004fe2000bf06270 */
[----:B-1----:R-:W-:-:S05]  /*00a0*/  IMAD R7, R7, UR4, R0 ;  /* 0x0000000407077c24 */ /* 0x002fca000f8e0200 */
[----:B------:R-:W-:-:S13]  /*00b0*/  ISETP.GE.OR P0, PT, R7, UR6, P0 ;  /* 0x0000000607007c0c */ /* 0x000fda0008706670 */
[----:B------:R-:W-:Y:S05]  /*00c0*/  @P0 EXIT ;  /* 0x000000000000094d */ /* 0x000fea0003800000 */
[----:B------:R-:W0:Y:S01]  /*00d0*/  LDC.64 R4, c[0x0][0x390] ;  /* 0x0000e400ff047b82 */ /* 0x000e220000000a00 */
[----:B------:R-:W1:Y:S01]  /*00e0*/  LDCU.64 UR4, c[0x0][0x358] ;  /* 0x00006b00ff0477ac */ /* 0x000e620008000a00 */
[----:B------:R-:W-:Y:S01]  /*00f0*/  BSSY.RECONVERGENT B0, `(.L_x_0) ;  /* 0x0000191000007945 */ /* 0x000fe20003800200 */
[----:B------:R-:W-:Y:S01]  /*0100*/  CS2R R10, SRZ ;  /* 0x00000000000a7805 */ /* 0x000fe2000001ff00 */
[----:B------:R-:W-:Y:S02]  /*0110*/  IMAD.MOV.U32 R8, RZ, RZ, RZ ;  /* 0x000000ffff087224 */ /* 0x000fe400078e00ff */
[C---:B0-----:R-:W-:Y:S01]  /*0120*/  VIADD R22, R4.reuse, UR6 ;  /* 0x0000000604167c36 */ /* 0x041fe20008000000 */
[----:B------:R-:W-:Y:S01]  /*0130*/  IADD3 R24, PT, PT, R7, R4, RZ ;  /* 0x0000000407187210 */ /* 0x000fe20007ffe0ff */
[C---:B------:R-:W-:Y:S01]  /*0140*/  VIADD R9, R4.reuse, UR7 ;  /* 0x0000000704097c36 */ /* 0x040fe20008000000 */
[----:B------:R-:W-:Y:S02]  /*0150*/  IADD3 R13, PT, PT, R4, 0x1, RZ ;  /* 0x00000001040d7810 */ /* 0x000fe40007ffe0ff */
[----:B------:R-:W-:-:S02]  /*0160*/  VIADDMNMX R22, R24, R5, R22, PT ;  /* 0x0000000518167246 */ /* 0x000fc40003800116 */
[-C--:B------:R-:W-:Y:S02]  /*0170*/  VIADDMNMX R7, R24, -R5.reuse, R13, !PT ;  /* 0x8000000518077246 */ /* 0x080fe4000780010d */
[----:B------:R-:W-:Y:S02]  /*0180*/  IADD3 R20, PT, PT, R3, R4, RZ ;  /* 0x0000000403147210 */ /* 0x000fe40007ffe0ff */
[----:B------:R-:W-:Y:S02]  /*0190*/  ISETP.GE.AND P0, PT, R7, R22, PT ;  /* 0x000000160700720c */ /* 0x000fe40003f06270 */
[----:B------:R-:W-:-:S11]  /*01a0*/  VIADDMNMX R9, R20, R5, R9, PT ;  /* 0x0000000514097246 */ /* 0x000fd60003800109 */
[----:B-1----:R-:W-:Y:S05]  /*01b0*/  @P0 BRA `(.L_x_1) ;  /* 0x0000001800100947 */ /* 0x002fea0003800000 */
[----:B------:R-:W-:Y:S02]  /*01c0*/  ISETP.GT.AND P0, PT, R4, -0x1, PT ;  /* 0xffffffff0400780c */ /* 0x000fe40003f04270 */
[----:B------:R-:W-:-:S11]  /*01d0*/  VIADDMNMX R6, R20, -R5, R13, !PT ;  /* 0x8000000514067246 */ /* 0x000fd6000780010d */
[----:B------:R-:W-:Y:S05]  /*01e0*/  @P0 BRA `(.L_x_2) ;  /* 0x0000000800fc0947 */ /* 0x000fea0003800000 */
[----:B------:R-:W0:Y:S01]  /*01f0*/  LDCU UR6, c[0x0][0x3a8] ;  /* 0x00007500ff0677ac */ /* 0x000e220008000800 */
[----:B------:R-:W1:Y:S01]  /*0200*/  LDC R13, c[0x0][0x3a4] ;  /* 0x0000e900ff0d7b82 */ /* 0x000e620000000800 */
[----:B------:R-:W2:Y:S01]  /*0210*/  LDCU UR7, c[0x0][0x3a0] ;  /* 0x00007400ff0777ac */ /* 0x000ea20008000800 */
[----:B0-----:R-:W0:Y:S08]  /*0220*/  F2F.F64.F32 R4, UR6 ;  /* 0x0000000600047d10 */ /* 0x001e300008201800 */
[----:B--2---:R-:W2:Y:S01]  /*0230*/  F2F.F64.F32 R10, UR7 ;  /* 0x00000007000a7d10 */ /* 0x004ea20008201800 */
[----:B0-----:R-:W-:-:S07]  /*0240*/  DADD R4, R4, R4 ;  /* 0x0000000004047229 */ /* 0x001fce0000000004 */
[----:B-1----:R-:W0:Y:S01]  /*0250*/  MUFU.RCP R2, R13 ;  /* 0x0000000d00027308 */ /* 0x002e220000001000 */
[----:B--2---:R-:W-:-:S08]  /*0260*/  DMUL R4, R4, R10 ;  /* 0x0000000a04047228 */ /* 0x004fd00000000000 */
[----:B------:R-:W-:Y:S01]  /*0270*/  DADD R4, RZ, -R4 ;  /* 0x00000000ff047229 */ /* 0x000fe20000000804 */
[----:B0-----:R-:W-:-:S05]  /*0280*/  FFMA R11, R2, -R13, 1 ;  /* 0x3f800000020b7423 */ /* 0x001fca000000080d */
[----:B------:R-:W0:Y:S01]  /*0290*/  F2F.F32.F64 R0, R4 ;  /* 0x0000000400007310 */ /* 0x000e220000301000 */
[----:B------:R-:W-:Y:S01]  /*02a0*/  FFMA R11, R2, R11, R2 ;  /* 0x0000000b020b7223 */ /* 0x000fe20000000002 */
[----:B0-----:R-:W-:-:S06]  /*02b0*/  FMNMX R0, RZ, R0, !PT ;  /* 0x00000000ff007209 */ /* 0x001fcc0007800000 */
[----:B------:R-:W0:Y:S01]  /*02c0*/  FCHK P0, R0, R13 ;  /* 0x0000000d00007302 */ /* 0x000e220000000000 */
[----:B------:R-:W-:-:S04]  /*02d0*/  FFMA R2, R0, R11, RZ ;  /* 0x0000000b00027223 */ /* 0x000fc800000000ff */
[----:B------:R-:W-:-:S04]  /*02e0*/  FFMA R8, R2, -R13, R0 ;  /* 0x8000000d02087223 */ /* 0x000fc80000000000 */
[----:B------:R-:W-:Y:S01]  /*02f0*/  FFMA R2, R11, R8, R2 ;  /* 0x000000080b027223 */ /* 0x000fe20000000002 */
[----:B0-----:R-:W-:Y:S06]  /*0300*/  @!P0 BRA `(.L_x_3) ;  /* 0x0000000000148947 */ /* 0x001fec0003800000 */
[----:B------:R-:W0:Y:S01]  /*0310*/  LDCU UR6, c[0x0][0x3a4] ;  /* 0x00007480ff0677ac */ /* 0x000e220008000800 */
[----:B------:R-:W-:Y:S02]  /*0320*/  MOV R12, 0x350 ;  /* 0x00000350000c7802 */ /* 0x000fe40000000f00 */
[----:B0-----:R-:W-:-:S07]  /*0330*/  MOV R13, UR6 ;  /* 0x00000006000d7c02 */ /* 0x001fce0008000f00 */
[----:B------:R-:W-:Y:S05]  /*0340*/  CALL.REL.NOINC `($__internal_0_$__cuda_sm3x_div_rn_noftz_f32_slowpath) ;  /* 0x0000001800287944 */ /* 0x000fea0003c00000 */
[----:B------:R-:W-:-:S07]  /*0350*/  IMAD.MOV.U32 R2, RZ, RZ, R0 ;  /* 0x000000ffff027224 */ /* 0x000fce00078e0000 */
.L_x_3:
[----:B------:R-:W0:Y:S01]  /*0360*/  LDC R5, c[0x0][0x398] ;  /* 0x0000e600ff057b82 */ /* 0x000e220000000800 */
[----:B------:R-:W1:Y:S01]  /*0370*/  LDCU UR6, c[0x0][0x390] ;  /* 0x00007200ff0677ac */ /* 0x000e620008000800 */
[----:B------:R-:W-:Y:S01]  /*0380*/  BSSY.RECONVERGENT B1, `(.L_x_4) ;  /* 0x00000a4000017945 */ /* 0x000fe20003800200 */
[----:B------:R-:W-:Y:S01]  /*0390*/  FMUL R0, R2, -1.4426950216293334961 ;  /* 0xbfb8aa3b02007820 */ /* 0x000fe20000400000 */
[----:B------:R-:W-:Y:S02]  /*03a0*/  MOV R8, RZ ;  /* 0x000000ff00087202 */ /* 0x000fe40000000f00 */
[----:B------:R-:W-:Y:S01]  /*03b0*/  CS2R R10, SRZ ;  /* 0x00000000000a7805 */ /* 0x000fe2000001ff00 */
[----:B-1----:R-:W-:Y:S02]  /*03c0*/  VIADD R20, R3, UR6 ;  /* 0x0000000603147c36 */ /* 0x002fe40008000000 */
[----:B0-----:R-:W-:-:S07]  /*03d0*/  IMAD R2, R6, R5, R5 ;  /* 0x0000000506027224 */ /* 0x001fce00078e0205 */
.L_x_14:
[----:B------:R-:W-:Y:S01]  /*03e0*/  ISETP.GE.AND P0, PT, R6, R9, PT ;  /* 0x000000090600720c */ /* 0x000fe20003f06270 */
[----:B------:R-:W-:-:S12]  /*03f0*/  BSSY.RECONVERGENT B2, `(.L_x_5) ;  /* 0x0000099000027945 */ /* 0x000fd80003800200 */
[----:B------:R-:W-:Y:S05]  /*0400*/  @P0 BRA `(.L_x_6) ;  /* 0x00000008005c0947 */ /* 0x000fea0003800000 */
[----:B------:R-:W-:Y:S01]  /*0410*/  IADD3 R3, PT, PT, -R6, R9, RZ ;  /* 0x0000000906037210 */ /* 0x000fe20007ffe1ff */
[----:B------:R-:W-:Y:S01]  /*0420*/  BSSY.RECONVERGENT B3, `(.L_x_7) ;  /* 0x0000041000037945 */ /* 0x000fe20003800200 */
[----:B------:R-:W-:Y:S02]  /*0430*/  IMAD.MOV.U32 R23, RZ, RZ, R6 ;  /* 0x000000ffff177224 */ /* 0x000fe400078e0006 */
[----:B------:R-:W-:-:S13]  /*0440*/  LOP3.LUT P0, R3, R3, 0x3, RZ, 0xc0, !PT ;  /* 0x0000000303037812 */ /* 0x000fda000780c0ff */
[----:B------:R-:W-:Y:S05]  /*0450*/  @!P0 BRA `(.L_x_8) ;  /* 0x0000000000f48947 */ /* 0x000fea0003800000 */
[----:B------:R-:W-:Y:S01]  /*0460*/  ISETP.NE.AND P0, PT, R6, R20, PT ;  /* 0x000000140600720c */ /* 0x000fe20003f05270 */
[----:B------:R-:W-:Y:S01]  /*0470*/  BSSY.RECONVERGENT B4, `(.L_x_9) ;  /* 0x0000012000047945 */ /* 0x000fe20003800200 */
[----:B------:R-:W-:Y:S02]  /*0480*/  ISETP.EQ.AND P2, PT, R7, R24, PT ;  /* 0x000000180700720c */ /* 0x000fe40003f42270 */
[----:B------:R-:W-:-:S11]  /*0490*/  ISETP.NE.AND P1, PT, R3, 0x1, PT ;  /* 0x000000010300780c */ /* 0x000fd60003f25270 */
[----:B------:R-:W-:Y:S05]  /*04a0*/  @!P0 BRA P2, `(.L_x_10) ;  /* 0x0000000000388947 */ /* 0x000fea0001000000 */
[----:B------:R-:W0:Y:S01]  /*04b0*/  LDC.64 R4, c[0x0][0x380] ;  /* 0x0000e000ff047b82 */ /* 0x000e220000000a00 */
[----:B------:R-:W1:Y:S02]  /*04c0*/  LDCU UR6, c[0x0][0x398] ;  /* 0x00007300ff0677ac */ /* 0x000e640008000800 */
[----:B-1----:R-:W-:-:S04]  /*04d0*/  IMAD R13, R6, UR6, R7 ;  /* 0x00000006060d7c24 */ /* 0x002fc8000f8e0207 */
[----:B0-----:R-:W-:-:S06]  /*04e0*/  IMAD.WIDE R4, R13, 0x4, R4 ;  /* 0x000000040d047825 */ /* 0x001fcc00078e0204 */
[----:B------:R-:W2:Y:S01]  /*04f0*/  LDG.E R4, desc[UR4][R4.64] ;  /* 0x0000000404047981 */ /* 0x000ea2000c1e1900 */
[C---:B------:R-:W-:Y:S01]  /*0500*/  FMUL R13, R0.reuse, 0.5 ;  /* 0x3f000000000d7820 */ /* 0x040fe20000400000 */
[----:B------:R-:W-:-:S04]  /*0510*/  FSETP.GEU.AND P0, PT, R0, -126, PT ;  /* 0xc2fc00000000780b */ /* 0x000fc80003f0e000 */
[----:B------:R-:W-:-:S04]  /*0520*/  FSEL R13, R13, R0, !P0 ;  /* 0x000000000d0d7208 */ /* 0x000fc80004000000 */
[----:B------:R-:W0:Y:S05]  /*0530*/  MUFU.EX2 R15, R13 ;  /* 0x0000000d000f7308 */ /* 0x000e2a0000000800 */
[----:B0-----:R-:W-:-:S04]  /*0540*/  @!P0 FMUL R15, R15, R15 ;  /* 0x0000000f0f0f8220 */ /* 0x001fc80000400000 */
[----:B------:R-:W-:Y:S01]  /*0550*/  FADD R8, R8, R15 ;  /* 0x0000000f08087221 */ /* 0x000fe20000000000 */
[----:B------:R-:W-:-:S04]  /*0560*/  FSETP.GT.AND P0, PT, R15, R11, PT ;  /* 0x0000000b0f00720b */ /* 0x000fc80003f04000 */
[C---:B------:R-:W-:Y:S01]  /*0570*/  FSEL R11, R15.reuse, R11, P0 ;  /* 0x0000000b0f0b7208 */ /* 0x040fe20000000000 */
[----:B--2---:R-:W-:-:S08]  /*0580*/  FFMA R10, R15, R4, R10 ;  /* 0x000000040f0a7223 */ /* 0x004fd0000000000a */
.L_x_10:
[----:B------:R-:W-:Y:S05]  /*0590*/  BSYNC.RECONVERGENT B4 ;  /* 0x0000000000047941 */ /* 0x000fea0003800200 */
.L_x_9:
[----:B------:R-:W-:Y:S01]  /*05a0*/  IADD3 R23, PT, PT, R6, 0x1, RZ ;  /* 0x0000000106177810 */ /* 0x000fe20007ffe0ff */
[----:B------:R-:W-:Y:S06]  /*05b0*/  @!P1 BRA `(.L_x_8) ;  /* 0x00000000009c9947 */ /* 0x000fec0003800000 */
[----:B------:R-:W-:Y:S01]  /*05c0*/  ISETP.NE.AND P0, PT, R23, R20, PT ;  /* 0x000000141700720c */ /* 0x000fe20003f05270 */
[----:B------:R-:W-:Y:S01]  /*05d0*/  BSSY.RECONVERGENT B4, `(.L_x_11) ;  /* 0x0000011000047945 */ /* 0x000fe20003800200 */
[----:B------:R-:W-:Y:S02]  /*05e0*/  ISETP.EQ.AND P2, PT, R7, R24, PT ;  /* 0x000000180700720c */ /* 0x000fe40003f42270 */
[----:B------:R-:W-:-:S11]  /*05f0*/  ISETP.NE.AND P1, PT, R3, 0x2, PT ;  /* 0x000000020300780c */ /* 0x000fd60003f25270 */
[----:B------:R-:W-:Y:S05]  /*0600*/  @!P0 BRA P2, `(.L_x_12) ;  /* 0x0000000000348947 */ /* 0x000fea0001000000 */
[----:B------:R-:W0:Y:S01]  /*0610*/  LDC.64 R4, c[0x0][0x380] ;  /* 0x0000e000ff047b82 */ /* 0x000e220000000a00 */
[----:B------:R-:W-:-:S04]  /*0620*/  IMAD.IADD R3, R2, 0x1, R7 ;  /* 0x0000000102037824 */ /* 0x000fc800078e0207 */
        /* <DEDUP_REMOVED lines=11> */
.L_x_12:
[----:B------:R-:W-:Y:S05]  /*06e0*/  BSYNC.RECONVERGENT B4 ;  /* 0x0000000000047941 */ /* 0x000fea0003800200 */
.L_x_11:
[----:B------:R-:W-:Y:S01]  /*06f0*/  IADD3 R23, PT, PT, R6, 0x2, RZ ;  /* 0x0000000206177810 */ /* 0x000fe20007ffe0ff */
[----:B------:R-:W-:Y:S06]  /*0700*/  @!P1 BRA `(.L_x_8) ;  /* 0x0000000000489947 */ /* 0x000fec0003800000 */
[----:B------:R-:W-:Y:S02]  /*0710*/  ISETP.NE.AND P0, PT, R23, R20, PT ;  /* 0x000000141700720c */ /* 0x000fe40003f05270 */
[----:B------:R-:W-:Y:S02]  /*0720*/  ISETP.EQ.AND P1, PT, R7, R24, PT ;  /* 0x000000180700720c */ /* 0x000fe40003f22270 */
[----:B------:R-:W-:-:S11]  /*0730*/  IADD3 R23, PT, PT, R6, 0x3, RZ ;  /* 0x0000000306177810 */ /* 0x000fd60007ffe0ff */
[----:B------:R-:W-:Y:S05]  /*0740*/  @!P0 BRA P1, `(.L_x_8) ;  /* 0x0000000000388947 */ /* 0x000fea0000800000 */
[----:B------:R-:W0:Y:S01]  /*0750*/  LDC.64 R4, c[0x0][0x380] ;  /* 0x0000e000ff047b82 */ /* 0x000e220000000a00 */
[----:B------:R-:W1:Y:S02]  /*0760*/  LDCU UR6, c[0x0][0x398] ;  /* 0x00007300ff0677ac */ /* 0x000e640008000800 */
[----:B-1----:R-:W-:-:S05]  /*0770*/  IADD3 R3, PT, PT, R7, UR6, R2 ;  /* 0x0000000607037c10 */ /* 0x002fca000fffe002 */
        /* <DEDUP_REMOVED lines=11> */
.L_x_8:
[----:B------:R-:W-:Y:S05]  /*0830*/  BSYNC.RECONVERGENT B3 ;  /* 0x0000000000037941 */ /* 0x000fea0003800200 */
.L_x_7:
[----:B------:R-:W-:-:S05]  /*0840*/  IMAD.IADD R3, R6, 0x1, -R9 ;  /* 0x0000000106037824 */ /* 0x000fca00078e0a09 */
[----:B------:R-:W-:-:S13]  /*0850*/  ISETP.GT.U32.AND P0, PT, R3, -0x4, PT ;  /* 0xfffffffc0300780c */ /* 0x000fda0003f04070 */
[----:B------:R-:W-:Y:S05]  /*0860*/  @P0 BRA `(.L_x_6) ;  /* 0x0000000400440947 */ /* 0x000fea0003800000 */
[----:B------:R-:W0:Y:S01]  /*0870*/  LDC R16, c[0x0][0x398] ;  /* 0x0000e600ff107b82 */ /* 0x000e220000000800 */
[C---:B------:R-:W-:Y:S01]  /*0880*/  IADD3 R4, PT, PT, R23.reuse, 0x3, RZ ;  /* 0x0000000317047810 */ /* 0x040fe20007ffe0ff */
[C---:B------:R-:W-:Y:S01]  /*0890*/  IMAD.IADD R3, R23.reuse, 0x1, -R20 ;  /* 0x0000000117037824 */ /* 0x040fe200078e0a14 */
[C---:B------:R-:W-:Y:S01]  /*08a0*/  IADD3 R12, PT, PT, R23.reuse, 0x2, RZ ;  /* 0x00000002170c7810 */ /* 0x040fe20007ffe0ff */
[CC--:B0-----:R-:W-:Y:S02]  /*08b0*/  IMAD R14, R23.reuse, R16.reuse, R16 ;  /* 0x00000010170e7224 */ /* 0x0c1fe400078e0210 */
[-CC-:B------:R-:W-:Y:S02]  /*08c0*/  IMAD R21, R4, R16.reuse, R7.reuse ;  /* 0x0000001004157224 */ /* 0x180fe400078e0207 */
[-CC-:B------:R-:W-:Y:S01]  /*08d0*/  IMAD R17, R12, R16.reuse, R7.reuse ;  /* 0x000000100c117224 */ /* 0x180fe200078e0207 */
[----:B------:R-:W-:Y:S01]  /*08e0*/  IADD3 R19, PT, PT, R14, R7, RZ ;  /* 0x000000070e137210 */ /* 0x000fe20007ffe0ff */
[----:B------:R-:W-:-:S07]  /*08f0*/  IMAD R16, R23, R16, R7 ;  /* 0x0000001017107224 */ /* 0x000fce00078e0207 */
.L_x_13:
[----:B------:R-:W-:Y:S01]  /*0900*/  ISETP.NE.AND P0, PT, R3, RZ, PT ;  /* 0x000000ff0300720c */ /* 0x000fe20003f05270 */
[C---:B------:R-:W-:Y:S01]  /*0910*/  VIADD R13, R23.reuse, 0x2 ;  /* 0x00000002170d7836 */ /* 0x040fe20000000000 */
[----:B------:R-:W-:Y:S02]  /*0920*/  IADD3 R5, PT, PT, R23, 0x1, RZ ;  /* 0x0000000117057810 */ /* 0x000fe40007ffe0ff */
[----:B------:R-:W-:Y:S02]  /*0930*/  ISETP.EQ.AND P0, PT, R7, R24, !P0 ;  /* 0x000000180700720c */ /* 0x000fe40004702270 */
[-C--:B------:R-:W-:Y:S02]  /*0940*/  ISETP.NE.AND P1, PT, R5, R20.reuse, PT ;  /* 0x000000140500720c */ /* 0x080fe40003f25270 */
[----:B------:R-:W-:Y:S02]  /*0950*/  ISETP.NE.AND P2, PT, R13, R20, PT ;  /* 0x000000140d00720c */ /* 0x000fe40003f45270 */
[----:B------:R-:W-:-:S02]  /*0960*/  IADD3 R5, PT, PT, R23, 0x3, RZ ;  /* 0x0000000317057810 */ /* 0x000fc40007ffe0ff */
[----:B------:R-:W-:Y:S02]  /*0970*/  ISETP.EQ.AND P1, PT, R7, R24, !P1 ;  /* 0x000000180700720c */ /* 0x000fe40004f22270 */
[----:B------:R-:W-:Y:S02]  /*0980*/  ISETP.NE.AND P3, PT, R5, R20, PT ;  /* 0x000000140500720c */ /* 0x000fe40003f65270 */
[CC--:B------:R-:W-:Y:S01]  /*0990*/  ISETP.EQ.AND P2, PT, R7.reuse, R24.reuse, !P2 ;  /* 0x000000180700720c */ /* 0x0c0fe20005742270 */
[----:B------:R-:W0:Y:S01]  /*09a0*/  @!P0 LDC.64 R26, c[0x0][0x380] ;  /* 0x0000e000ff1a8b82 */ /* 0x000e220000000a00 */
[----:B------:R-:W-:-:S07]  /*09b0*/  ISETP.EQ.AND P3, PT, R7, R24, !P3 ;  /* 0x000000180700720c */ /* 0x000fce0005f62270 */
[----:B------:R-:W1:Y:S08]  /*09c0*/  @!P1 LDC.64 R14, c[0x0][0x380] ;  /* 0x0000e000ff0e9b82 */ /* 0x000e700000000a00 */
[----:B------:R-:W2:Y:S01]  /*09d0*/  @!P2 LDC.64 R4, c[0x0][0x380] ;  /* 0x0000e000ff04ab82 */ /* 0x000ea20000000a00 */
[----:B0-----:R-:W-:-:S07]  /*09e0*/  @!P0 IMAD.WIDE R26, R16, 0x4, R26 ;  /* 0x00000004101a8825 */ /* 0x001fce00078e021a */
[----:B------:R-:W0:Y:S01]  /*09f0*/  @!P3 LDC.64 R12, c[0x0][0x380] ;  /* 0x0000e000ff0cbb82 */ /* 0x000e220000000a00 */
[----:B------:R-:W3:Y:S01]  /*0a00*/  @!P0 LDG.E R25, desc[UR4][R26.64] ;  /* 0x000000041a198981 */ /* 0x000ee2000c1e1900 */
[----:B-1----:R-:W-:-:S06]  /*0a10*/  @!P1 IMAD.WIDE R14, R19, 0x4, R14 ;  /* 0x00000004130e9825 */ /* 0x002fcc00078e020e */
[----:B------:R1:W4:Y:S01]  /*0a20*/  @!P1 LDG.E R15, desc[UR4][R14.64] ;  /* 0x000000040e0f9981 */ /* 0x000322000c1e1900 */
[----:B--2---:R-:W-:-:S06]  /*0a30*/  @!P2 IMAD.WIDE R4, R17, 0x4, R4 ;  /* 0x000000041104a825 */ /* 0x004fcc00078e0204 */
[----:B------:R2:W5:Y:S01]  /*0a40*/  @!P2 LDG.E R5, desc[UR4][R4.64] ;  /* 0x000000040405a981 */ /* 0x000562000c1e1900 */
[C---:B------:R-:W-:Y:S01]  /*0a50*/  @!P0 FMUL R29, R0.reuse, 0.5 ;  /* 0x3f000000001d8820 */ /* 0x040fe20000400000 */
[C---:B------:R-:W-:Y:S01]  /*0a60*/  @!P0 FSETP.GEU.AND P4, PT, R0.reuse, -126, PT ;  /* 0xc2fc00000000880b */ /* 0x040fe20003f8e000 */
[----:B0-----:R-:W-:Y:S01]  /*0a70*/  @!P3 IMAD.WIDE R12, R21, 0x4, R12 ;  /* 0x00000004150cb825 */ /* 0x001fe200078e020c */
[C---:B------:R-:W-:Y:S01]  /*0a80*/  @!P1 FSETP.GEU.AND P5, PT, R0.reuse, -126, PT ;  /* 0xc2fc00000000980b */ /* 0x040fe20003fae000 */
[----:B-1----:R-:W0:Y:S04]  /*0a90*/  LDC R14, c[0x0][0x398] ;  /* 0x0000e600ff0e7b82 */ /* 0x002e280000000800 */
[----:B------:R1:W5:Y:S01]  /*0aa0*/  @!P3 LDG.E R13, desc[UR4][R12.64] ;  /* 0x000000040c0db981 */ /* 0x000362000c1e1900 */
[----:B------:R-:W-:Y:S01]  /*0ab0*/  @!P0 FSEL R18, R29, R0, !P4 ;  /* 0x000000001d128208 */ /* 0x000fe20006000000 */
[----:B------:R-:W-:-:S03]  /*0ac0*/  @!P1 FMUL R29, R0, 0.5 ;  /* 0x3f000000001d9820 */ /* 0x000fc60000400000 */
[----:B------:R-:W1:Y:S01]  /*0ad0*/  @!P0 MUFU.EX2 R27, R18 ;  /* 0x00000012001b8308 */ /* 0x000e620000000800 */
[C---:B------:R-:W-:Y:S02]  /*0ae0*/  FSETP.GEU.OR P4, PT, R0.reuse, -126, P0 ;  /* 0xc2fc00000000780b */ /* 0x040fe4000078e400 */
[----:B------:R-:W-:Y:S01]  /*0af0*/  @!P1 FSEL R29, R29, R0, !P5 ;  /* 0x000000001d1d9208 */ /* 0x000fe20006800000 */
[C---:B--2---:R-:W-:Y:S01]  /*0b00*/  @!P2 FMUL R4, R0.reuse, 0.5 ;  /* 0x3f0000000004a820 */ /* 0x044fe20000400000 */
[----:B------:R-:W-:-:S04]  /*0b10*/  @!P2 FSETP.GEU.AND P6, PT, R0, -126, PT ;  /* 0xc2fc00000000a80b */ /* 0x000fc80003fce000 */
[----:B------:R-:W2:Y:S01]  /*0b20*/  @!P1 MUFU.EX2 R29, R29 ;  /* 0x0000001d001d9308 */ /* 0x000ea20000000800 */
[-C--:B------:R-:W-:Y:S02]  /*0b30*/  @!P2 FSEL R4, R4, R0.reuse, !P6 ;  /* 0x000000000404a208 */ /* 0x080fe40007000000 */
[C---:B------:R-:W-:Y:S01]  /*0b40*/  FSETP.GEU.OR P5, PT, R0.reuse, -126, P1 ;  /* 0xc2fc00000000780b */ /* 0x040fe20000fae400 */
[C---:B-1----:R-:W-:Y:S01]  /*0b50*/  @!P3 FMUL R12, R0.reuse, 0.5 ;  /* 0x3f000000000cb820 */ /* 0x042fe20000400000 */
[----:B------:R-:W-:Y:S01]  /*0b60*/  @!P4 FMUL R27, R27, R27 ;  /* 0x0000001b1b1bc220 */ /* 0x000fe20000400000 */
[----:B------:R-:W-:Y:S02]  /*0b70*/  @!P3 FSETP.GEU.AND P4, PT, R0, -126, PT ;  /* 0xc2fc00000000b80b */ /* 0x000fe40003f8e000 */
[----:B------:R-:W1:Y:S02]  /*0b80*/  @!P2 MUFU.EX2 R4, R4 ;  /* 0x000000040004a308 */ /* 0x000e640000000800 */
[----:B------:R-:W-:-:S02]  /*0b90*/  @!P3 FSEL R12, R12, R0, !P4 ;  /* 0x000000000c0cb208 */ /* 0x000fc40006000000 */
[----:B------:R-:W-:Y:S02]  /*0ba0*/  FSETP.GEU.OR P4, PT, R0, -126, P2 ;  /* 0xc2fc00000000780b */ /* 0x000fe4000178e400 */
[----:B------:R-:W-:Y:S02]  /*0bb0*/  @!P0 FSETP.GT.AND P6, PT, R27, R11, PT ;  /* 0x0000000b1b00820b */ /* 0x000fe40003fc4000 */
[----:B--2---:R-:W-:Y:S02]  /*0bc0*/  @!P5 FMUL R29, R29, R29 ;  /* 0x0000001d1d1dd220 */ /* 0x004fe40000400000 */
[----:B------:R-:W-:-:S04]  /*0bd0*/  @!P0 FSEL R11, R27, R11, P6 ;  /* 0x0000000b1b0b8208 */ /* 0x000fc80003000000 */
[----:B------:R-:W-:-:S03]  /*0be0*/  @!P1 FSETP.GT.AND P6, PT, R29, R11, PT ;  /* 0x0000000b1d00920b */ /* 0x000fc60003fc4000 */
[----:B-1----:R-:W-:Y:S01]  /*0bf0*/  @!P4 FMUL R4, R4, R4 ;  /* 0x000000040404c220 */ /* 0x002fe20000400000 */
[----:B------:R-:W-:Y:S01]  /*0c00*/  @!P1 FSEL R11, R29, R11, P6 ;  /* 0x0000000b1d0b9208 */ /* 0x000fe20003000000 */
[----:B------:R-:W-:Y:S01]  /*0c10*/  @!P0 FADD R8, R8, R27 ;  /* 0x0000001b08088221 */ /* 0x000fe20000000000 */
[----:B------:R-:W-:Y:S02]  /*0c20*/  FSETP.GEU.OR P5, PT, R0, -126, P3 ;  /* 0xc2fc00000000780b */ /* 0x000fe40001fae400 */
[----:B------:R-:W-:Y:S01]  /*0c30*/  IADD3 R23, PT, PT, R23, 0x4, RZ ;  /* 0x0000000417177810 */ /* 0x000fe20007ffe0ff */
[----:B------:R-:W-:-:S04]  /*0c40*/  @!P1 FADD R8, R8, R29 ;  /* 0x0000001d08089221 */ /* 0x000fc80000000000 */
[----:B------:R-:W-:Y:S01]  /*0c50*/  @!P2 FADD R8, R8, R4 ;  /* 0x000000040808a221 */ /* 0x000fe20000000000 */
[C---:B0-----:R-:W-:Y:S01]  /*0c60*/  IMAD R16, R14.reuse, 0x4, R16 ;  /* 0x000000040e107824 */ /* 0x041fe200078e0210 */
[C---:B------:R-:W-:Y:S01]  /*0c70*/  LEA R21, R14.reuse, R21, 0x2 ;  /* 0x000000150e157211 */ /* 0x040fe200078e10ff */
[C---:B------:R-:W-:Y:S01]  /*0c80*/  IMAD R19, R14.reuse, 0x4, R19 ;  /* 0x000000040e137824 */ /* 0x040fe200078e0213 */
[----:B------:R-:W-:Y:S02]  /*0c90*/  LEA R17, R14, R17, 0x2 ;  /* 0x000000110e117211 */ /* 0x000fe400078e10ff */
[----:B------:R-:W-:Y:S01]  /*0ca0*/  IADD3 R3, PT, PT, R3, 0x4, RZ ;  /* 0x0000000403037810 */ /* 0x000fe20007ffe0ff */
[----:B---3--:R-:W-:Y:S02]  /*0cb0*/  @!P0 FFMA R10, R27, R25, R10 ;  /* 0x000000191b0a8223 */ /* 0x008fe4000000000a */
[----:B------:R-:W0:Y:S01]  /*0cc0*/  @!P3 MUFU.EX2 R25, R12 ;  /* 0x0000000c0019b308 */ /* 0x000e220000000800 */
[----:B------:R-:W-:-:S04]  /*0cd0*/  @!P2 FSETP.GT.AND P0, PT, R4, R11, PT ;  /* 0x0000000b0400a20b */ /* 0x000fc80003f04000 */
[----:B------:R-:W-:Y:S02]  /*0ce0*/  @!P2 FSEL R11, R4, R11, P0 ;  /* 0x0000000b040ba208 */ /* 0x000fe40000000000 */
[----:B------:R-:W-:Y:S01]  /*0cf0*/  ISETP.NE.AND P0, PT, R23, R9, PT ;  /* 0x000000091700720c */ /* 0x000fe20003f05270 */
[----:B----4-:R-:W-:Y:S01]  /*0d00*/  @!P1 FFMA R10, R29, R15, R10 ;  /* 0x0000000f1d0a9223 */ /* 0x010fe2000000000a */
[----:B0-----:R-:W-:-:S03]  /*0d10*/  @!P5 FMUL R25, R25, R25 ;  /* 0x000000191919d220 */ /* 0x001fc60000400000 */
[----:B-----5:R-:W-:Y:S02]  /*0d20*/  @!P2 FFMA R10, R4, R5, R10 ;  /* 0x00000005040aa223 */ /* 0x020fe4000000000a */
[C---:B------:R-:W-:Y:S01]  /*0d30*/  @!P3 FSETP.GT.AND P1, PT, R25.reuse, R11, PT ;  /* 0x0000000b1900b20b */ /* 0x040fe20003f24000 */
[----:B------:R-:W-:Y:S01]  /*0d40*/  @!P3 FADD R8, R8, R25 ;  /* 0x000000190808b221 */ /* 0x000fe20000000000 */
[C---:B------:R-:W-:Y:S02]  /*0d50*/  @!P3 FFMA R10, R25.reuse, R13, R10 ;  /* 0x0000000d190ab223 */ /* 0x040fe4000000000a */
[----:B------:R-:W-:Y:S02]  /*0d60*/  @!P3 FSEL R11, R25, R11, P1 ;  /* 0x0000000b190bb208 */ /* 0x000fe40000800000 */
[----:B------:R-:W-:Y:S07]  /*0d70*/  @P0 BRA `(.L_x_13) ;  /* 0xfffffff800e00947 */ /* 0x000fee000383ffff */
.L_x_6:
[----:B------:R-:W-:Y:S05]  /*0d80*/  BSYNC.RECONVERGENT B2 ;  /* 0x0000000000027941 */ /* 0x000fea0003800200 */
.L_x_5:
[----:B------:R-:W-:-:S04]  /*0d90*/  IADD3 R7, PT, PT, R7, 0x1, RZ ;  /* 0x0000000107077810 */ /* 0x000fc80007ffe0ff */
[----:B------:R-:W-:-:S13]  /*0da0*/  ISETP.NE.AND P0, PT, R7, R22, PT ;  /* 0x000000160700720c */ /* 0x000fda0003f05270 */
[----:B------:R-:W-:Y:S05]  /*0db0*/  @P0 BRA `(.L_x_14) ;  /* 0xfffffff400880947 */ /* 0x000fea000383ffff */
[----:B------:R-:W-:Y:S05]  /*0dc0*/  BSYNC.RECONVERGENT B1 ;  /* 0x0000000000017941 */ /* 0x000fea0003800200 */
.L_x_4:
[----:B------:R-:W-:Y:S05]  /*0dd0*/  BRA `(.L_x_1) ;  /* 0x0000000c00087947 */ /* 0x000fea0003800000 */
.L_x_2:
[----:B------:R-:W-:Y:S01]  /*0de0*/  IMAD.IADD R13, R13, 0x1, R4 ;  /* 0x000000010d0d7824 */ /* 0x000fe200078e0204 */
[C---:B------:R-:W-:Y:S01]  /*0df0*/  SHF.L.U32 R3, R4.reuse, 0x1, RZ ;  /* 0x0000000104037819 */ /* 0x040fe200000006ff */
[----:B------:R-:W-:Y:S01]  /*0e00*/  IMAD.MOV.U32 R8, RZ, RZ, RZ ;  /* 0x000000ffff087224 */ /* 0x000fe200078e00ff */
[----:B------:R-:W-:Y:S02]  /*0e10*/  IADD3 R5, PT, PT, -R4, RZ, RZ ;  /* 0x000000ff04057210 */ /* 0x000fe40007ffe1ff */
[----:B------:R-:W-:Y:S02]  /*0e20*/  CS2R R10, SRZ ;  /* 0x00000000000a7805 */ /* 0x000fe4000001ff00 */
[----:B------:R-:W-:Y:S02]  /*0e30*/  LOP3.LUT R4, R13, 0xfffffff8, RZ, 0xc0, !PT ;  /* 0xfffffff80d047812 */ /* 0x000fe400078ec0ff */
[----:B------:R-:W-:-:S07]  /*0e40*/  LOP3.LUT R3, R3, 0x6, RZ, 0xc0, !PT ;  /* 0x0000000603037812 */ /* 0x000fce00078ec0ff */
.L_x_26:
[----:B------:R-:W-:Y:S01]  /*0e50*/  ISETP.GE.AND P0, PT, R6, R9, PT ;  /* 0x000000090600720c */ /* 0x000fe20003f06270 */
[----:B------:R-:W-:-:S12]  /*0e60*/  BSSY.RECONVERGENT B1, `(.L_x_15) ;  /* 0x00000b6000017945 */ /* 0x000fd80003800200 */
[----:B------:R-:W-:Y:S05]  /*0e70*/  @P0 BRA `(.L_x_16) ;  /* 0x0000000800d00947 */ /* 0x000fea0003800000 */
[----:B------:R-:W-:-:S07]  /*0e80*/  MOV R2, R6 ;  /* 0x0000000600027202 */ /* 0x000fce0000000f00 */
.L_x_25:
[----:B------:R-:W-:Y:S01]  /*0e90*/  ISETP.NE.AND P0, PT, R2, R20, PT ;  /* 0x000000140200720c */ /* 0x000fe20003f05270 */
[----:B------:R-:W-:Y:S01]  /*0ea0*/  BSSY.RECONVERGENT B2, `(.L_x_17) ;  /* 0x00000ae000027945 */ /* 0x000fe20003800200 */
[----:B------:R-:W-:-:S13]  /*0eb0*/  ISETP.EQ.AND P1, PT, R7, R24, PT ;  /* 0x000000180700720c */ /* 0x000fda0003f22270 */
[----:B------:R-:W-:Y:S05]  /*0ec0*/  @!P0 BRA P1, `(.L_x_18) ;  /* 0x0000000800ac8947 */ /* 0x000fea0000800000 */
[----:B------:R-:W-:Y:S01]  /*0ed0*/  HFMA2 R0, -RZ, RZ, 0, 0 ;  /* 0x00000000ff007431 */ /* 0x000fe200000001ff */
[----:B------:R-:W-:Y:S01]  /*0ee0*/  ISETP.GE.U32.AND P1, PT, R3, 0x3, PT ;  /* 0x000000030300780c */ /* 0x000fe20003f26070 */
[----:B------:R-:W-:-:S12]  /*0ef0*/  IMAD.MOV.U32 R23, RZ, RZ, R5 ;  /* 0x000000ffff177224 */ /* 0x000fd800078e0005 */
.L_x_22:
[----:B------:R-:W0:Y:S01]  /*0f00*/  LDC R26, c[0x0][0x390] ;  /* 0x0000e400ff1a7b82 */ /* 0x000e220000000800 */
[----:B------:R-:W-:Y:S01]  /*0f10*/  IADD3 R28, PT, PT, R24, R23, RZ ;  /* 0x00000017181c7210 */ /* 0x000fe20007ffe0ff */
[----:B------:R-:W-:Y:S01]  /*0f20*/  IMAD.MOV.U32 R21, RZ, RZ, R5 ;  /* 0x000000ffff157224 */ /* 0x000fe200078e0005 */
[----:B------:R-:W-:Y:S02]  /*0f30*/  IADD3 R27, PT, PT, R23, R7, RZ ;  /* 0x00000007171b7210 */ /* 0x000fe40007ffe0ff */
[----:B0-----:R-:W-:-:S13]  /*0f40*/  ISETP.GE.U32.AND P0, PT, R26, 0x4, PT ;  /* 0x000000041a00780c */ /* 0x001fda0003f06070 */
[----:B------:R-:W-:Y:S05]  /*0f50*/  @!P0 BRA `(.L_x_19) ;  /* 0x0000000000ec8947 */ /* 0x000fea0003800000 */
[----:B------:R-:W-:-:S07]  /*0f60*/  MOV R21, R5 ;  /* 0x0000000500157202 */ /* 0x000fce0000000f00 */
.L_x_20:
[----:B------:R-:W0:Y:S01]  /*0f70*/  LDC R19, c[0x0][0x398] ;  /* 0x0000e600ff137b82 */ /* 0x000e220000000800 */
[----:B------:R-:W-:Y:S01]  /*0f80*/  IADD3 R14, PT, PT, R20, R21, RZ ;  /* 0x00000015140e7210 */ /* 0x000fe20007ffe0ff */
[----:B------:R-:W-:-:S06]  /*0f90*/  IMAD.IADD R16, R21, 0x1, R2 ;  /* 0x0000000115107824 */ /* 0x000fcc00078e0202 */
[----:B------:R-:W1:Y:S01]  /*0fa0*/  LDC.64 R12, c[0x0][0x380] ;  /* 0x0000e000ff0c7b82 */ /* 0x000e620000000a00 */
[-C--:B0-----:R-:W-:Y:S02]  /*0fb0*/  IMAD R15, R14, R19.reuse, R28 ;  /* 0x000000130e0f7224 */ /* 0x081fe400078e021c */
[----:B------:R-:W-:Y:S02]  /*0fc0*/  IMAD R17, R16, R19, R27 ;  /* 0x0000001310117224 */ /* 0x000fe400078e021b */
[----:B-1----:R-:W-:-:S04]  /*0fd0*/  IMAD.WIDE R14, R15, 0x4, R12 ;  /* 0x000000040f0e7825 */ /* 0x002fc800078e020c */
[----:B------:R-:W-:Y:S01]  /*0fe0*/  IMAD.WIDE R12, R17, 0x4, R12 ;  /* 0x00000004110c7825 */ /* 0x000fe200078e020c */
[----:B------:R-:W2:Y:S03]  /*0ff0*/  LDG.E R18, desc[UR4][R14.64] ;  /* 0x000000040e127981 */ /* 0x000ea6000c1e1900 */
[C---:B------:R-:W-:Y:S01]  /*1000*/  IMAD.WIDE R16, R19.reuse, 0x4, R14 ;  /* 0x0000000413107825 */ /* 0x040fe200078e020e */
[----:B------:R0:W2:Y:S04]  /*1010*/  LDG.E R25, desc[UR4][R12.64] ;  /* 0x000000040c197981 */ /* 0x0000a8000c1e1900 */
[----:B------:R1:W3:Y:S01]  /*1020*/  LDG.E R14, desc[UR4][R16.64] ;  /* 0x00000004100e7981 */ /* 0x0002e2000c1e1900 */
[----:B0-----:R-:W-:-:S05]  /*1030*/  IMAD.WIDE R12, R19, 0x4, R12 ;  /* 0x00000004130c7825 */ /* 0x001fca00078e020c */
[----:B------:R-:W3:Y:S01]  /*1040*/  LDG.E R29, desc[UR4][R12.64] ;  /* 0x000000040c1d7981 */ /* 0x000ee2000c1e1900 */
[----:B-1----:R-:W-:-:S04]  /*1050*/  IMAD.WIDE R16, R19, 0x4, R16 ;  /* 0x0000000413107825 */ /* 0x002fc800078e0210 */
[----:B--2---:R-:W-:Y:S02]  /*1060*/  FADD R25, R18, -R25 ;  /* 0x8000001912197221 */ /* 0x004fe40000000000 */
[----:B------:R-:W2:Y:S02]  /*1070*/  LDG.E R18, desc[UR4][R16.64] ;  /* 0x0000000410127981 */ /* 0x000ea4000c1e1900 */
[----:B------:R-:W-:Y:S01]  /*1080*/  FFMA R0, R25, R25, R0 ;  /* 0x0000001919007223 */ /* 0x000fe20000000000 */
[----:B---3--:R-:W-:Y:S01]  /*1090*/  FADD R29, R14, -R29 ;  /* 0x8000001d0e1d7221 */ /* 0x008fe20000000000 */
[----:B------:R-:W-:-:S04]  /*10a0*/  IMAD.WIDE R14, R19, 0x4, R12 ;  /* 0x00000004130e7825 */ /* 0x000fc800078e020c */
[----:B------:R-:W-:Y:S01]  /*10b0*/  IMAD.WIDE R12, R19, 0x4, R16 ;  /* 0x00000004130c7825 */ /* 0x000fe200078e0210 */
[----:B------:R0:W2:Y:S03]  /*10c0*/  LDG.E R25, desc[UR4][R14.64] ;  /* 0x000000040e197981 */ /* 0x0000a6000c1e1900 */
[----:B------:R-:W-:Y:S01]  /*10d0*/  FFMA R0, R29, R29, R0 ;  /* 0x0000001d1d007223 */ /* 0x000fe20000000000 */
        /* <DEDUP_REMOVED lines=16> */
[----:B--2---:R-:W-:-:S04]  /*11e0*/  FADD R25, R18, -R25 ;  /* 0x8000001912197221 */ /* 0x004fc80000000000 */
[----:B------:R-:W-:Y:S01]  /*11f0*/  FFMA R0, R25, R25, R0 ;  /* 0x0000001919007223 */ /* 0x000fe20000000000 */
[----:B---3--:R-:W-:Y:S01]  /*1200*/  FADD R29, R12, -R29 ;  /* 0x8000001d0c1d7221 */ /* 0x008fe20000000000 */
[----:B------:R-:W-:-:S04]  /*1210*/  IMAD.WIDE R12, R19, 0x4, R16 ;  /* 0x00000004130c7825 */ /* 0x000fc800078e0210 */
[----:B------:R-:W-:-:S04]  /*1220*/  IMAD.WIDE R16, R19, 0x4, R14 ;  /* 0x0000000413107825 */ /* 0x000fc800078e020e */
[----:B------:R-:W-:Y:S02]  /*1230*/  FFMA R25, R29, R29, R0 ;  /* 0x0000001d1d197223 */ /* 0x000fe40000000000 */
[----:B------:R-:W2:Y:S01]  /*1240*/  LDG.E R0, desc[UR4][R14.64] ;  /* 0x000000040e007981 */ /* 0x000ea2000c1e1900 */
[----:B------:R-:W-:-:S03]  /*1250*/  IMAD.WIDE R18, R19, 0x4, R12 ;  /* 0x0000000413127825 */ /* 0x000fc600078e020c */
[----:B------:R0:W2:Y:S04]  /*1260*/  LDG.E R29, desc[UR4][R12.64] ;  /* 0x000000040c1d7981 */ /* 0x0000a8000c1e1900 */
[----:B------:R-:W3:Y:S04]  /*1270*/  LDG.E R16, desc[UR4][R16.64] ;  /* 0x0000000410107981 */ /* 0x000ee8000c1e1900 */
[----:B------:R-:W3:Y:S01]  /*1280*/  LDG.E R19, desc[UR4][R18.64] ;  /* 0x0000000412137981 */ /* 0x000ee2000c1e1900 */
[----:B------:R-:W-:-:S04]  /*1290*/  IADD3 R21, PT, PT, R21, 0x8, RZ ;  /* 0x0000000815157810 */ /* 0x000fc80007ffe0ff */
[----:B0-----:R-:W-:-:S04]  /*12a0*/  IADD3 R13, PT, PT, R21, R26, RZ ;  /* 0x0000001a150d7210 */ /* 0x001fc80007ffe0ff */
[----:B------:R-:W-:Y:S01]  /*12b0*/  ISETP.NE.AND P0, PT, R13, R4, PT ;  /* 0x000000040d00720c */ /* 0x000fe20003f05270 */
[----:B--2---:R-:W-:-:S04]  /*12c0*/  FADD R0, R0, -R29 ;  /* 0x8000001d00007221 */ /* 0x004fc80000000000 */
[----:B------:R-:W-:Y:S01]  /*12d0*/  FFMA R0, R0, R0, R25 ;  /* 0x0000000000007223 */ /* 0x000fe20000000019 */
[----:B---3--:R-:W-:-:S04]  /*12e0*/  FADD R15, R16, -R19 ;  /* 0x80000013100f7221 */ /* 0x008fc80000000000 */
[----:B------:R-:W-:-:S03]  /*12f0*/  FFMA R0, R15, R15, R0 ;  /* 0x0000000f0f007223 */ /* 0x000fc60000000000 */
[----:B------:R-:W-:Y:S05]  /*1300*/  @P0 BRA `(.L_x_20) ;  /* 0xfffffffc00180947 */ /* 0x000fea000383ffff */
.L_x_19:
[----:B------:R-:W-:Y:S05]  /*1310*/  @!P1 BRA `(.L_x_21) ;  /* 0x00000000007c9947 */ /* 0x000fea0003800000 */
[----:B------:R-:W0:Y:S01]  /*1320*/  LDC R19, c[0x0][0x398] ;  /* 0x0000e600ff137b82 */ /* 0x000e220000000800 */
[----:B------:R-:W-:Y:S01]  /*1330*/  IMAD.IADD R14, R20, 0x1, R21 ;  /* 0x00000001140e7824 */ /* 0x000fe200078e0215 */
[----:B------:R-:W-:-:S06]  /*1340*/  IADD3 R16, PT, PT, R21, R2, RZ ;  /* 0x0000000215107210 */ /* 0x000fcc0007ffe0ff */
        /* <DEDUP_REMOVED lines=12> */
[----:B--2---:R-:W-:-:S04]  /*1410*/  FADD R25, R18, -R25 ;  /* 0x8000001912197221 */ /* 0x004fc80000000000 */
[----:B------:R-:W-:Y:S02]  /*1420*/  FFMA R0, R25, R25, R0 ;  /* 0x0000001919007223 */ /* 0x000fe40000000000 */
[----:B------:R-:W2:Y:S01]  /*1430*/  LDG.E R25, desc[UR4][R16.64] ;  /* 0x0000000410197981 */ /* 0x000ea2000c1e1900 */
[----:B---3--:R-:W-:Y:S01]  /*1440*/  FADD R29, R14, -R29 ;  /* 0x8000001d0e1d7221 */ /* 0x008fe20000000000 */
[----:B------:R-:W-:-:S04]  /*1450*/  IMAD.WIDE R14, R19, 0x4, R12 ;  /* 0x00000004130e7825 */ /* 0x000fc800078e020c */
[----:B------:R-:W-:Y:S01]  /*1460*/  FFMA R0, R29, R29, R0 ;  /* 0x0000001d1d007223 */ /* 0x000fe20000000000 */
[C---:B------:R-:W-:Y:S01]  /*1470*/  IMAD.WIDE R12, R19.reuse, 0x4, R16 ;  /* 0x00000004130c7825 */ /* 0x040fe200078e0210 */
[----:B------:R-:W2:Y:S03]  /*1480*/  LDG.E R29, desc[UR4][R14.64] ;  /* 0x000000040e1d7981 */ /* 0x000ea6000c1e1900 */
[----:B------:R-:W-:Y:S02]  /*1490*/  IMAD.WIDE R18, R19, 0x4, R14 ;  /* 0x0000000413127825 */ /* 0x000fe400078e020e */
[----:B------:R-:W3:Y:S04]  /*14a0*/  LDG.E R12, desc[UR4][R12.64] ;  /* 0x000000040c0c7981 */ /* 0x000ee8000c1e1900 */
[----:B------:R-:W3:Y:S01]  /*14b0*/  LDG.E R19, desc[UR4][R18.64] ;  /* 0x0000000412137981 */ /* 0x000ee2000c1e1900 */
[----:B------:R-:W-:Y:S01]  /*14c0*/  IADD3 R21, PT, PT, R21, 0x4, RZ ;  /* 0x0000000415157810 */ /* 0x000fe20007ffe0ff */
[----:B--2---:R-:W-:-:S04]  /*14d0*/  FADD R25, R25, -R29 ;  /* 0x8000001d19197221 */ /* 0x004fc80000000000 */
[----:B------:R-:W-:Y:S01]  /*14e0*/  FFMA R0, R25, R25, R0 ;  /* 0x0000001919007223 */ /* 0x000fe20000000000 */
[----:B---3--:R-:W-:-:S04]  /*14f0*/  FADD R25, R12, -R19 ;  /* 0x800000130c197221 */ /* 0x008fc80000000000 */
[----:B------:R-:W-:-:S07]  /*1500*/  FFMA R0, R25, R25, R0 ;  /* 0x0000001919007223 */ /* 0x000fce0000000000 */
.L_x_21:
[----:B------:R-:W0:Y:S01]  /*1510*/  LDC R29, c[0x0][0x398] ;  /* 0x0000e600ff1d7b82 */ /* 0x000e220000000800 */
[----:B------:R-:W-:-:S07]  /*1520*/  LOP3.LUT P0, RZ, R26, 0x1, RZ, 0xc0, !PT ;  /* 0x000000011aff7812 */ /* 0x000fce000780c0ff */
[----:B------:R-:W1:Y:S06]  /*1530*/  LDC.64 R12, c[0x0][0x380] ;  /* 0x0000e000ff0c7b82 */ /* 0x000e6c0000000a00 */
[----:B------:R-:W-:Y:S01]  /*1540*/  @P0 IADD3 R16, PT, PT, R21, R2, RZ ;  /* 0x0000000215100210 */ /* 0x000fe20007ffe0ff */
[----:B------:R-:W-:-:S04]  /*1550*/  @P0 IMAD.IADD R14, R20, 0x1, R21 ;  /* 0x00000001140e0824 */ /* 0x000fc800078e0215 */
[-C--:B0-----:R-:W-:Y:S02]  /*1560*/  @P0 IMAD R17, R14, R29.reuse, R28 ;  /* 0x0000001d0e110224 */ /* 0x081fe400078e021c */
[----:B------:R-:W-:Y:S02]  /*1570*/  @P0 IMAD R15, R16, R29, R27 ;  /* 0x0000001d100f0224 */ /* 0x000fe400078e021b */
[----:B-1----:R-:W-:-:S04]  /*1580*/  @P0 IMAD.WIDE R16, R17, 0x4, R12 ;  /* 0x0000000411100825 */ /* 0x002fc800078e020c */
[----:B------:R-:W-:Y:S01]  /*1590*/  @P0 IMAD.WIDE R14, R15, 0x4, R12 ;  /* 0x000000040f0e0825 */ /* 0x000fe200078e020c */
[----:B------:R-:W2:Y:S04]  /*15a0*/  @P0 LDG.E R25, desc[UR4][R16.64] ;  /* 0x0000000410190981 */ /* 0x000ea8000c1e1900 */
[----:B------:R0:W2:Y:S01]  /*15b0*/  @P0 LDG.E R18, desc[UR4][R14.64] ;  /* 0x000000040e120981 */ /* 0x0000a2000c1e1900 */
[----:B------:R-:W-:Y:S01]  /*15c0*/  @P0 IADD3 R21, PT, PT, R21, 0x2, RZ ;  /* 0x0000000215150810 */ /* 0x000fe20007ffe0ff */
[----:B0-----:R-:W-:-:S06]  /*15d0*/  @P0 IMAD.WIDE R14, R29, 0x4, R14 ;  /* 0x000000041d0e0825 */ /* 0x001fcc00078e020e */
[----:B------:R-:W3:Y:S01]  /*15e0*/  @P0 LDG.E R15, desc[UR4][R14.64] ;  /* 0x000000040e0f0981 */ /* 0x000ee2000c1e1900 */
[----:B--2---:R-:W-:Y:S01]  /*15f0*/  @P0 FADD R25, R25, -R18 ;  /* 0x8000001219190221 */ /* 0x004fe20000000000 */
[----:B------:R-:W-:Y:S01]  /*1600*/  @P0 IMAD.WIDE R18, R29, 0x4, R16 ;  /* 0x000000041d120825 */ /* 0x000fe200078e0210 */
[----:B------:R-:W-:-:S03]  /*1610*/  IADD3 R17, PT, PT, R21, R2, RZ ;  /* 0x0000000215117210 */ /* 0x000fc60007ffe0ff */
[----:B------:R-:W-:Y:S02]  /*1620*/  IMAD.IADD R16, R20, 0x1, R21 ;  /* 0x0000000114107824 */ /* 0x000fe400078e0215 */
[-C--:B------:R-:W-:Y:S01]  /*1630*/  IMAD R27, R17, R29.reuse, R27 ;  /* 0x0000001d111b7224 */ /* 0x080fe200078e021b */
[----:B------:R-:W3:Y:S01]  /*1640*/  @P0 LDG.E R18, desc[UR4][R18.64] ;  /* 0x0000000412120981 */ /* 0x000ee2000c1e1900 */
[----:B------:R-:W-:-:S04]  /*1650*/  IMAD R21, R16, R29, R28 ;  /* 0x0000001d10157224 */ /* 0x000fc800078e021c */
[----:B------:R-:W-:-:S04]  /*1660*/  IMAD.WIDE R16, R21, 0x4, R12 ;  /* 0x0000000415107825 */ /* 0x000fc800078e020c */
[----:B------:R-:W-:Y:S02]  /*1670*/  IMAD.WIDE R12, R27, 0x4, R12 ;  /* 0x000000041b0c7825 */ /* 0x000fe400078e020c */
[----:B------:R-:W2:Y:S04]  /*1680*/  LDG.E R16, desc[UR4][R16.64] ;  /* 0x0000000410107981 */ /* 0x000ea8000c1e1900 */
[----:B------:R-:W2:Y:S01]  /*1690*/  LDG.E R13, desc[UR4][R12.64] ;  /* 0x000000040c0d7981 */ /* 0x000ea2000c1e1900 */
[----:B------:R-:W-:Y:S01]  /*16a0*/  ISETP.NE.AND P2, PT, R23, R26, PT ;  /* 0x0000001a1700720c */ /* 0x000fe20003f45270 */
[----:B------:R-:W-:Y:S01]  /*16b0*/  @P0 FFMA R25, R25, R25, R0 ;  /* 0x0000001919190223 */ /* 0x000fe20000000000 */
[----:B------:R-:W-:Y:S01]  /*16c0*/  IADD3 R23, PT, PT, R23, 0x1, RZ ;  /* 0x0000000117177810 */ /* 0x000fe20007ffe0ff */
[----:B---3--:R-:W-:-:S04]  /*16d0*/  @P0 FADD R18, R18, -R15 ;  /* 0x8000000f12120221 */ /* 0x008fc80000000000 */
[----:B------:R-:W-:Y:S01]  /*16e0*/  @P0 FFMA R0, R18, R18, R25 ;  /* 0x0000001212000223 */ /* 0x000fe20000000019 */
[----:B--2---:R-:W-:-:S04]  /*16f0*/  FADD R15, R16, -R13 ;  /* 0x8000000d100f7221 */ /* 0x004fc80000000000 */
[----:B------:R-:W-:Y:S01]  /*1700*/  FFMA R0, R15, R15, R0 ;  /* 0x0000000f0f007223 */ /* 0x000fe20000000000 */
[----:B------:R-:W-:Y:S06]  /*1710*/  @P2 BRA `(.L_x_22) ;  /* 0xfffffff400f82947 */ /* 0x000fec000383ffff */
[----:B------:R-:W0:Y:S01]  /*1720*/  LDCU UR6, c[0x0][0x3a8] ;  /* 0x00007500ff0677ac */ /* 0x000e220008000800 */
[----:B------:R-:W1:Y:S01]  /*1730*/  LDC.64 R12, c[0x0][0x3a0] ;  /* 0x0000e800ff0c7b82 */ /* 0x000e620000000a00 */
[----:B------:R-:W-:Y:S01]  /*1740*/  F2F.F64.F32 R18, R0 ;  /* 0x0000000000127310 */ /* 0x000fe20000201800 */
[----:B------:R-:W-:Y:S07]  /*1750*/  BSSY.RECONVERGENT B3, `(.L_x_23) ;  /* 0x0000014000037945 */ /* 0x000fee0003800200 */
[----:B0-----:R-:W0:Y:S08]  /*1760*/  F2F.F64.F32 R16, UR6 ;  /* 0x0000000600107d10 */ /* 0x001e300008201800 */
[----:B-1----:R-:W1:Y:S01]  /*1770*/  F2F.F64.F32 R14, R12 ;  /* 0x0000000c000e7310 */ /* 0x002e620000201800 */
[----:B0-----:R-:W-:-:S07]  /*1780*/  DADD R16, R16, R16 ;  /* 0x0000000010107229 */ /* 0x001fce0000000010 */
[----:B------:R-:W0:Y:S01]  /*1790*/  MUFU.RCP R26, R13 ;  /* 0x0000000d001a7308 */ /* 0x000e220000001000 */
[----:B-1----:R-:W-:-:S10]  /*17a0*/  DFMA R14, -R16, R14, R18 ;  /* 0x0000000e100e722b */ /* 0x002fd40000000112 */
[----:B------:R-:W1:Y:S01]  /*17b0*/  F2F.F32.F64 R14, R14 ;  /* 0x0000000e000e7310 */ /* 0x000e620000301000 */
[----:B0-----:R-:W-:-:S04]  /*17c0*/  FFMA R17, R26, -R13, 1 ;  /* 0x3f8000001a117423 */ /* 0x001fc8000000080d */
[----:B------:R-:W-:Y:S01]  /*17d0*/  FFMA R16, R26, R17, R26 ;  /* 0x000000111a107223 */ /* 0x000fe2000000001a */
[----:B-1----:R-:W-:-:S04]  /*17e0*/  FMNMX R19, RZ, R14, !PT ;  /* 0x0000000eff137209 */ /* 0x002fc80007800000 */
[----:B------:R-:W0:Y:S01]  /*17f0*/  FCHK P0, R19, R13 ;  /* 0x0000000d13007302 */ /* 0x000e220000000000 */
[----:B------:R-:W-:-:S04]  /*1800*/  FFMA R0, R16, R19, RZ ;  /* 0x0000001310007223 */ /* 0x000fc800000000ff */
[----:B------:R-:W-:-:S04]  /*1810*/  FFMA R17, R0, -R13, R19 ;  /* 0x8000000d00117223 */ /* 0x000fc80000000013 */
[----:B------:R-:W-:Y:S01]  /*1820*/  FFMA R0, R16, R17, R0 ;  /* 0x0000001110007223 */ /* 0x000fe20000000000 */
[----:B0-----:R-:W-:Y:S06]  /*1830*/  @!P0 BRA `(.L_x_24) ;  /* 0x0000000000148947 */ /* 0x001fec0003800000 */
[----:B------:R-:W0:Y:S01]  /*1840*/  LDCU UR6, c[0x0][0x3a4] ;  /* 0x00007480ff0677ac */ /* 0x000e220008000800 */
[----:B------:R-:W-:Y:S01]  /*1850*/  IMAD.MOV.U32 R0, RZ, RZ, R19 ;  /* 0x000000ffff007224 */ /* 0x000fe200078e0013 */
[----:B------:R-:W-:Y:S02]  /*1860*/  MOV R12, 0x1890 ;  /* 0x00001890000c7802 */ /* 0x000fe40000000f00 */
[----:B0-----:R-:W-:-:S07]  /*1870*/  MOV R13, UR6 ;  /* 0x00000006000d7c02 */ /* 0x001fce0008000f00 */
[----:B------:R-:W-:Y:S05]  /*1880*/  CALL.REL.NOINC `($__internal_0_$__cuda_sm3x_div_rn_noftz_f32_slowpath) ;  /* 0x0000000000d87944 */ /* 0x000fea0003c00000 */
.L_x_24:
[----:B------:R-:W-:Y:S05]  /*1890*/  BSYNC.RECONVERGENT B3 ;  /* 0x0000000000037941 */ /* 0x000fea0003800200 */
.L_x_23:
[----:B------:R-:W0:Y:S01]  /*18a0*/  LDC.64 R12, c[0x0][0x380] ;  /* 0x0000e000ff0c7b82 */ /* 0x000e220000000a00 */
[----:B------:R-:W1:Y:S02]  /*18b0*/  LDCU UR6, c[0x0][0x398] ;  /* 0x00007300ff0677ac */ /* 0x000e640008000800 */
[----:B-1----:R-:W-:-:S04]  /*18c0*/  IMAD R15, R2, UR6, R7 ;  /* 0x00000006020f7c24 */ /* 0x002fc8000f8e0207 */
[----:B0-----:R-:W-:-:S06]  /*18d0*/  IMAD.WIDE R12, R15, 0x4, R12 ;  /* 0x000000040f0c7825 */ /* 0x001fcc00078e020c */
[----:B------:R-:W2:Y:S01]  /*18e0*/  LDG.E R12, desc[UR4][R12.64] ;  /* 0x000000040c0c7981 */ /* 0x000ea2000c1e1900 */
[----:B------:R-:W-:-:S05]  /*18f0*/  FMUL R0, R0, -1.4426950216293334961 ;  /* 0xbfb8aa3b00007820 */ /* 0x000fca0000400000 */
[----:B------:R-:W-:-:S13]  /*1900*/  FSETP.GEU.AND P0, PT, R0, -126, PT ;  /* 0xc2fc00000000780b */ /* 0x000fda0003f0e000 */
[----:B------:R-:W-:-:S04]  /*1910*/  @!P0 FMUL R0, R0, 0.5 ;  /* 0x3f00000000008820 */ /* 0x000fc80000400000 */
[----:B------:R-:W0:Y:S02]  /*1920*/  MUFU.EX2 R15, R0 ;  /* 0x00000000000f7308 */ /* 0x000e240000000800 */
[----:B0-----:R-:W-:-:S04]  /*1930*/  @!P0 FMUL R15, R15, R15 ;  /* 0x0000000f0f0f8220 */ /* 0x001fc80000400000 */
[----:B------:R-:W-:Y:S01]  /*1940*/  FADD R8, R8, R15 ;  /* 0x0000000f08087221 */ /* 0x000fe20000000000 */
[----:B------:R-:W-:-:S04]  /*1950*/  FSETP.GT.AND P0, PT, R15, R11, PT ;  /* 0x0000000b0f00720b */ /* 0x000fc80003f04000 */
[C---:B------:R-:W-:Y:S01]  /*1960*/  FSEL R11, R15.reuse, R11, P0 ;  /* 0x0000000b0f0b7208 */ /* 0x040fe20000000000 */
[----:B--2---:R-:W-:-:S08]  /*1970*/  FFMA R10, R15, R12, R10 ;  /* 0x0000000c0f0a7223 */ /* 0x004fd0000000000a */
.L_x_18:
[----:B------:R-:W-:Y:S05]  /*1980*/  BSYNC.RECONVERGENT B2 ;  /* 0x0000000000027941 */ /* 0x000fea0003800200 */
.L_x_17:
[----:B------:R-:W-:-:S04]  /*1990*/  IADD3 R2, PT, PT, R2, 0x1, RZ ;  /* 0x0000000102027810 */ /* 0x000fc80007ffe0ff */
[----:B------:R-:W-:-:S13]  /*19a0*/  ISETP.NE.AND P0, PT, R2, R9, PT ;  /* 0x000000090200720c */ /* 0x000fda0003f05270 */
[----:B------:R-:W-:Y:S05]  /*19b0*/  @P0 BRA `(.L_x_25) ;  /* 0xfffffff400340947 */ /* 0x000fea000383ffff */
.L_x_16:
[----:B------:R-:W-:Y:S05]  /*19c0*/  BSYNC.RECONVERGENT B1 ;  /* 0x0000000000017941 */ /* 0x000fea0003800200 */
.L_x_15:
[----:B------:R-:W-:-:S05]  /*19d0*/  VIADD R7, R7, 0x1 ;  /* 0x0000000107077836 */ /* 0x000fca0000000000 */
[----:B------:R-:W-:-:S13]  /*19e0*/  ISETP.NE.AND P0, PT, R7, R22, PT ;  /* 0x000000160700720c */ /* 0x000fda0003f05270 */
[----:B------:R-:W-:Y:S05]  /*19f0*/  @P0 BRA `(.L_x_26) ;  /* 0xfffffff400140947 */ /* 0x000fea000383ffff */
.L_x_1:
[----:B------:R-:W-:Y:S05]  /*1a00*/  BSYNC.RECONVERGENT B0 ;  /* 0x0000000000007941 */ /* 0x000fea0003800200 */
.L_x_0:
[----:B------:R-:W0:Y:S01]  /*1a10*/  LDC.64 R2, c[0x0][0x380] ;  /* 0x0000e000ff027b82 */ /* 0x000e220000000a00 */
[----:B------:R-:W1:Y:S02]  /*1a20*/  LDCU UR6, c[0x0][0x398] ;  /* 0x00007300ff0677ac */ /* 0x000e640008000800 */
[----:B-1----:R-:W-:-:S04]  /*1a30*/  IMAD R20, R20, UR6, R24 ;  /* 0x0000000614147c24 */ /* 0x002fc8000f8e0218 */
[----:B0-----:R-:W-:-:S05]  /*1a40*/  IMAD.WIDE R2, R20, 0x4, R2 ;  /* 0x0000000414027825 */ /* 0x001fca00078e0202 */
[----:B------:R-:W2:Y:S01]  /*1a50*/  LDG.E R5, desc[UR4][R2.64] ;  /* 0x0000000402057981 */ /* 0x000ea2000c1e1900 */
[----:B------:R-:W-:Y:S01]  /*1a60*/  FSETP.GT.AND P0, PT, R11, -R8, PT ;  /* 0x800000080b00720b */ /* 0x000fe20003f04000 */
[----:B------:R-:W-:Y:S01]  /*1a70*/  FADD R13, R8, R11 ;  /* 0x0000000b080d7221 */ /* 0x000fe20000000000 */
[----:B--2---:R-:W-:-:S11]  /*1a80*/  FFMA R0, R5, R11, R10 ;  /* 0x0000000b05007223 */ /* 0x004fd6000000000a */
[----:B------:R-:W-:Y:S05]  /*1a90*/  @!P0 BRA `(.L_x_27) ;  /* 0x0000000000448947 */ /* 0x000fea0003800000 */
[----:B------:R-:W0:Y:S01]  /*1aa0*/  MUFU.RCP R2, R13 ;  /* 0x0000000d00027308 */ /* 0x000e220000001000 */
[----:B------:R-:W-:Y:S07]  /*1ab0*/  BSSY.RECONVERGENT B0, `(.L_x_28) ;  /* 0x000000b000007945 */ /* 0x000fee0003800200 */
[----:B------:R-:W1:Y:S01]  /*1ac0*/  FCHK P0, R0, R13 ;  /* 0x0000000d00007302 */ /* 0x000e620000000000 */
[----:B0-----:R-:W-:-:S04]  /*1ad0*/  FFMA R3, -R13, R2, 1 ;  /* 0x3f8000000d037423 */ /* 0x001fc80000000102 */
[----:B------:R-:W-:-:S04]  /*1ae0*/  FFMA R3, R2, R3, R2 ;  /* 0x0000000302037223 */ /* 0x000fc80000000002 */
[----:B------:R-:W-:-:S04]  /*1af0*/  FFMA R2, R0, R3, RZ ;  /* 0x0000000300027223 */ /* 0x000fc800000000ff */
[----:B------:R-:W-:-:S04]  /*1b00*/  FFMA R4, -R13, R2, R0 ;  /* 0x000000020d047223 */ /* 0x000fc80000000100 */
[----:B------:R-:W-:Y:S01]  /*1b10*/  FFMA R5, R3, R4, R2 ;  /* 0x0000000403057223 */ /* 0x000fe20000000002 */
[----:B-1----:R-:W-:Y:S06]  /*1b20*/  @!P0 BRA `(.L_x_29) ;  /* 0x00000000000c8947 */ /* 0x002fec0003800000 */
[----:B------:R-:W-:-:S07]  /*1b30*/  MOV R12, 0x1b50 ;  /* 0x00001b50000c7802 */ /* 0x000fce0000000f00 */
[----:B------:R-:W-:Y:S05]  /*1b40*/  CALL.REL.NOINC `($__internal_0_$__cuda_sm3x_div_rn_noftz_f32_slowpath) ;  /* 0x0000000000287944 */ /* 0x000fea0003c00000 */
[----:B------:R-:W-:-:S07]  /*1b50*/  MOV R5, R0 ;  /* 0x0000000000057202 */ /* 0x000fce0000000f00 */
.L_x_29:
[----:B------:R-:W-:Y:S05]  /*1b60*/  BSYNC.RECONVERGENT B0 ;  /* 0x0000000000007941 */ /* 0x000fea0003800200 */
.L_x_28:
[----:B------:R-:W0:Y:S02]  /*1b70*/  LDC.64 R2, c[0x0][0x388] ;  /* 0x0000e200ff027b82 */ /* 0x000e240000000a00 */
[----:B0-----:R-:W-:-:S05]  /*1b80*/  IMAD.WIDE R20, R20, 0x4, R2 ;  /* 0x0000000414147825 */ /* 0x001fca00078e0202 */
[----:B------:R-:W-:Y:S01]  /*1b90*/  STG.E desc[UR4][R20.64], R5 ;  /* 0x0000000514007986 */ /* 0x000fe2000c101904 */
[----:B------:R-:W-:Y:S05]  /*1ba0*/  EXIT ;  /* 0x000000000000794d */ /* 0x000fea0003800000 */
.L_x_27:
[----:B------:R-:W0:Y:S02]  /*1bb0*/  LDC.64 R2, c[0x0][0x388] ;  /* 0x0000e200ff027b82 */ /* 0x000e240000000a00 */
[----:B0-----:R-:W-:-:S05]  /*1bc0*/  IMAD.WIDE R2, R20, 0x4, R2 ;  /* 0x0000000414027825 */ /* 0x001fca00078e0202 */
[----:B------:R-:W-:Y:S01]  /*1bd0*/  STG.E desc[UR4][R2.64], R5 ;  /* 0x0000000502007986 */ /* 0x000fe2000c101904 */
[----:B------:R-:W-:Y:S05]  /*1be0*/  EXIT ;  /* 0x000000000000794d */ /* 0x000fea0003800000 */
        .weak           $__internal_0_$__cuda_sm3x_div_rn_noftz_f32_slowpath
        .type           $__internal_0_$__cuda_sm3x_div_rn_noftz_f32_slowpath,@function
        .size           $__internal_0_$__cuda_sm3x_div_rn_noftz_f32_slowpath,(.L_x_42 - $__internal_0_$__cuda_sm3x_div_rn_noftz_f32_slowpath)
$__internal_0_$__cuda_sm3x_div_rn_noftz_f32_slowpath:
[----:B------:R-:W-:Y:S01]  /*1bf0*/  SHF.R.U32.HI R14, RZ, 0x17, R13 ;  /* 0x00000017ff0e7819 */ /* 0x000fe2000001160d */
[----:B------:R-:W-:Y:S01]  /*1c00*/  BSSY.RECONVERGENT B4, `(.L_x_30) ;  /* 0x0000062000047945 */ /* 0x000fe20003800200 */
[----:B------:R-:W-:Y:S02]  /*1c10*/  SHF.R.U32.HI R15, RZ, 0x17, R0 ;  /* 0x00000017ff0f7819 */ /* 0x000fe40000011600 */
[----:B------:R-:W-:Y:S02]  /*1c20*/  LOP3.LUT R14, R14, 0xff, RZ, 0xc0, !PT ;  /* 0x000000ff0e0e7812 */ /* 0x000fe400078ec0ff */
[----:B------:R-:W-:Y:S02]  /*1c30*/  LOP3.LUT R21, R15, 0xff, RZ, 0xc0, !PT ;  /* 0x000000ff0f157812 */ /* 0x000fe400078ec0ff */
[----:B------:R-:W-:-:S03]  /*1c40*/  IADD3 R17, PT, PT, R14, -0x1, RZ ;  /* 0xffffffff0e117810 */ /* 0x000fc60007ffe0ff */
[----:B------:R-:W-:Y:S01]  /*1c50*/  VIADD R16, R21, 0xffffffff ;  /* 0xffffffff15107836 */ /* 0x000fe20000000000 */
[----:B------:R-:W-:-:S04]  /*1c60*/  ISETP.GT.U32.AND P0, PT, R17, 0xfd, PT ;  /* 0x000000fd1100780c */ /* 0x000fc80003f04070 */
[----:B------:R-:W-:-:S13]  /*1c70*/  ISETP.GT.U32.OR P0, PT, R16, 0xfd, P0 ;  /* 0x000000fd1000780c */ /* 0x000fda0000704470 */
[----:B------:R-:W-:Y:S01]  /*1c80*/  @!P0 MOV R15, RZ ;  /* 0x000000ff000f8202 */ /* 0x000fe20000000f00 */
[----:B------:R-:W-:Y:S06]  /*1c90*/  @!P0 BRA `(.L_x_31) ;  /* 0x00000000005c8947 */ /* 0x000fec0003800000 */
[----:B------:R-:W-:Y:S02]  /*1ca0*/  FSETP.GTU.FTZ.AND P0, PT, |R0|, +INF , PT ;  /* 0x7f8000000000780b */ /* 0x000fe40003f1c200 */
[----:B------:R-:W-:-:S04]  /*1cb0*/  FSETP.GTU.FTZ.AND P1, PT, |R13|, +INF , PT ;  /* 0x7f8000000d00780b */ /* 0x000fc80003f3c200 */
[----:B------:R-:W-:-:S13]  /*1cc0*/  PLOP3.LUT P0, PT, P0, P1, PT, 0xf8, 0x8f ;  /* 0x00000000008f781c */ /* 0x000fda0000703f70 */
[----:B------:R-:W-:Y:S05]  /*1cd0*/  @P0 BRA `(.L_x_32) ;  /* 0x00000004004c0947 */ /* 0x000fea0003800000 */
[----:B------:R-:W-:-:S13]  /*1ce0*/  LOP3.LUT P0, RZ, R13, 0x7fffffff, R0, 0xc8, !PT ;  /* 0x7fffffff0dff7812 */ /* 0x000fda000780c800 */
[----:B------:R-:W-:Y:S05]  /*1cf0*/  @!P0 BRA `(.L_x_33) ;  /* 0x00000004003c8947 */ /* 0x000fea0003800000 */
[C---:B------:R-:W-:Y:S02]  /*1d00*/  FSETP.NEU.FTZ.AND P0, PT, |R0|.reuse, +INF , PT ;  /* 0x7f8000000000780b */ /* 0x040fe40003f1d200 */
[----:B------:R-:W-:Y:S02]  /*1d10*/  FSETP.NEU.FTZ.AND P2, PT, |R13|, +INF , PT ;  /* 0x7f8000000d00780b */ /* 0x000fe40003f5d200 */
[----:B------:R-:W-:-:S11]  /*1d20*/  FSETP.NEU.FTZ.AND P1, PT, |R0|, +INF , PT ;  /* 0x7f8000000000780b */ /* 0x000fd60003f3d200 */
[----:B------:R-:W-:Y:S05]  /*1d30*/  @!P2 BRA !P0, `(.L_x_33) ;  /* 0x00000004002ca947 */ /* 0x000fea0004000000 */
[----:B------:R-:W-:-:S04]  /*1d40*/  LOP3.LUT P0, RZ, R0, 0x7fffffff, RZ, 0xc0, !PT ;  /* 0x7fffffff00ff7812 */ /* 0x000fc8000780c0ff */
[----:B------:R-:W-:-:S13]  /*1d50*/  PLOP3.LUT P0, PT, P2, P0, PT, 0x2f, 0xf2 ;  /* 0x0000000000f2781c */ /* 0x000fda0001700577 */
[----:B------:R-:W-:Y:S05]  /*1d60*/  @P0 BRA `(.L_x_34) ;  /* 0x0000000400180947 */ /* 0x000fea0003800000 */
[----:B------:R-:W-:-:S04]  /*1d70*/  LOP3.LUT P0, RZ, R13, 0x7fffffff, RZ, 0xc0, !PT ;  /* 0x7fffffff0dff7812 */ /* 0x000fc8000780c0ff */
[----:B------:R-:W-:-:S13]  /*1d80*/  PLOP3.LUT P0, PT, P1, P0, PT, 0x2f, 0xf2 ;  /* 0x0000000000f2781c */ /* 0x000fda0000f00577 */
[----:B------:R-:W-:Y:S05]  /*1d90*/  @P0 BRA `(.L_x_35) ;  /* 0x0000000400000947 */ /* 0x000fea0003800000 */
[----:B------:R-:W-:Y:S02]  /*1da0*/  ISETP.GE.AND P0, PT, R16, RZ, PT ;  /* 0x000000ff1000720c */ /* 0x000fe40003f06270 */
[----:B------:R-:W-:-:S11]  /*1db0*/  ISETP.GE.AND P1, PT, R17, RZ, PT ;  /* 0x000000ff1100720c */ /* 0x000fd60003f26270 */
[----:B------:R-:W-:Y:S01]  /*1dc0*/  @P0 MOV R15, RZ ;  /* 0x000000ff000f0202 */ /* 0x000fe20000000f00 */
[----:B------:R-:W-:Y:S02]  /*1dd0*/  @!P0 IMAD.MOV.U32 R15, RZ, RZ, -0x40 ;  /* 0xffffffc0ff0f8424 */ /* 0x000fe400078e00ff */
[----:B------:R-:W-:Y:S01]  /*1de0*/  @!P0 FFMA R0, R0, 1.84467440737095516160e+19, RZ ;  /* 0x5f80000000008823 */ /* 0x000fe200000000ff */
[----:B------:R-:W-:Y:S02]  /*1df0*/  @!P1 FFMA R13, R13, 1.84467440737095516160e+19, RZ ;  /* 0x5f8000000d0d9823 */ /* 0x000fe400000000ff */
[----:B------:R-:W-:-:S07]  /*1e00*/  @!P1 IADD3 R15, PT, PT, R15, 0x40, RZ ;  /* 0x000000400f0f9810 */ /* 0x000fce0007ffe0ff */
.L_x_31:
[----:B------:R-:W-:Y:S01]  /*1e10*/  LEA R16, R14, 0xc0800000, 0x17 ;  /* 0xc08000000e107811 */ /* 0x000fe200078eb8ff */
[----:B------:R-:W-:Y:S03]  /*1e20*/  BSSY.RECONVERGENT B5, `(.L_x_36) ;  /* 0x0000036000057945 */ /* 0x000fe60003800200 */
[----:B------:R-:W-:Y:S01]  /*1e30*/  IADD3 R18, PT, PT, -R16, R13, RZ ;  /* 0x0000000d10127210 */ /* 0x000fe20007ffe1ff */
[----:B------:R-:W-:-:S03]  /*1e40*/  VIADD R13, R21, 0xffffff81 ;  /* 0xffffff81150d7836 */ /* 0x000fc60000000000 */
[----:B------:R-:W0:Y:S01]  /*1e50*/  MUFU.RCP R17, R18 ;  /* 0x0000001200117308 */ /* 0x000e220000001000 */
[----:B------:R-:W-:Y:S01]  /*1e60*/  FADD.FTZ R19, -R18, -RZ ;  /* 0x800000ff12137221 */ /* 0x000fe20000010100 */
[C---:B------:R-:W-:Y:S01]  /*1e70*/  IMAD R0, R13.reuse, -0x800000, R0 ;  /* 0xff8000000d007824 */ /* 0x040fe200078e0200 */
[----:B------:R-:W-:-:S04]  /*1e80*/  IADD3 R14, PT, PT, R13, 0x7f, -R14 ;  /* 0x0000007f0d0e7810 */ /* 0x000fc80007ffe80e */
[----:B------:R-:W-:Y:S01]  /*1e90*/  IADD3 R14, PT, PT, R14, R15, RZ ;  /* 0x0000000f0e0e7210 */ /* 0x000fe20007ffe0ff */
[----:B0-----:R-:W-:-:S04]  /*1ea0*/  FFMA R16, R17, R19, 1 ;  /* 0x3f80000011107423 */ /* 0x001fc80000000013 */
[----:B------:R-:W-:-:S04]  /*1eb0*/  FFMA R17, R17, R16, R17 ;  /* 0x0000001011117223 */ /* 0x000fc80000000011 */
[----:B------:R-:W-:-:S04]  /*1ec0*/  FFMA R16, R0, R17, RZ ;  /* 0x0000001100107223 */ /* 0x000fc800000000ff */
[----:B------:R-:W-:-:S04]  /*1ed0*/  FFMA R21, R19, R16, R0 ;  /* 0x0000001013157223 */ /* 0x000fc80000000000 */
[----:B------:R-:W-:-:S04]  /*1ee0*/  FFMA R16, R17, R21, R16 ;  /* 0x0000001511107223 */ /* 0x000fc80000000010 */
[----:B------:R-:W-:-:S04]  /*1ef0*/  FFMA R19, R19, R16, R0 ;  /* 0x0000001013137223 */ /* 0x000fc80000000000 */
[----:B------:R-:W-:-:S05]  /*1f00*/  FFMA R0, R17, R19, R16 ;  /* 0x0000001311007223 */ /* 0x000fca0000000010 */
[----:B------:R-:W-:-:S04]  /*1f10*/  SHF.R.U32.HI R13, RZ, 0x17, R0 ;  /* 0x00000017ff0d7819 */ /* 0x000fc80000011600 */
[----:B------:R-:W-:-:S04]  /*1f20*/  LOP3.LUT R13, R13, 0xff, RZ, 0xc0, !PT ;  /* 0x000000ff0d0d7812 */ /* 0x000fc800078ec0ff */
[----:B------:R-:W-:-:S05]  /*1f30*/  IADD3 R18, PT, PT, R13, R14, RZ ;  /* 0x0000000e0d127210 */ /* 0x000fca0007ffe0ff */
[----:B------:R-:W-:-:S05]  /*1f40*/  VIADD R13, R18, 0xffffffff ;  /* 0xffffffff120d7836 */ /* 0x000fca0000000000 */
[----:B------:R-:W-:-:S13]  /*1f50*/  ISETP.GE.U32.AND P0, PT, R13, 0xfe, PT ;  /* 0x000000fe0d00780c */ /* 0x000fda0003f06070 */
[----:B------:R-:W-:Y:S05]  /*1f60*/  @!P0 BRA `(.L_x_37) ;  /* 0x0000000000808947 */ /* 0x000fea0003800000 */
[----:B------:R-:W-:-:S13]  /*1f70*/  ISETP.GT.AND P0, PT, R18, 0xfe, PT ;  /* 0x000000fe1200780c */ /* 0x000fda0003f04270 */
[----:B------:R-:W-:Y:S05]  /*1f80*/  @P0 BRA `(.L_x_38) ;  /* 0x00000000006c0947 */ /* 0x000fea0003800000 */
[----:B------:R-:W-:-:S13]  /*1f90*/  ISETP.GE.AND P0, PT, R18, 0x1, PT ;  /* 0x000000011200780c */ /* 0x000fda0003f06270 */
[----:B------:R-:W-:Y:S05]  /*1fa0*/  @P0 BRA `(.L_x_39) ;  /* 0x0000000000740947 */ /* 0x000fea0003800000 */
[----:B------:R-:W-:Y:S02]  /*1fb0*/  ISETP.GE.AND P0, PT, R18, -0x18, PT ;  /* 0xffffffe81200780c */ /* 0x000fe40003f06270 */
[----:B------:R-:W-:-:S11]  /*1fc0*/  LOP3.LUT R0, R0, 0x80000000, RZ, 0xc0, !PT ;  /* 0x8000000000007812 */ /* 0x000fd600078ec0ff */
[----:B------:R-:W-:Y:S05]  /*1fd0*/  @!P0 BRA `(.L_x_39) ;  /* 0x0000000000688947 */ /* 0x000fea0003800000 */
[-CC-:B------:R-:W-:Y:S01]  /*1fe0*/  FFMA.RZ R13, R17, R19.reuse, R16.reuse ;  /* 0x00000013110d7223 */ /* 0x180fe2000000c010 */
[C---:B------:R-:W-:Y:S02]  /*1ff0*/  IADD3 R15, PT, PT, R18.reuse, 0x20, RZ ;  /* 0x00000020120f7810 */ /* 0x040fe40007ffe0ff */
[C---:B------:R-:W-:Y:S02]  /*2000*/  ISETP.NE.AND P2, PT, R18.reuse, RZ, PT ;  /* 0x000000ff1200720c */ /* 0x040fe40003f45270 */
[----:B------:R-:W-:Y:S01]  /*2010*/  LOP3.LUT R14, R13, 0x7fffff, RZ, 0xc0, !PT ;  /* 0x007fffff0d0e7812 */ /* 0x000fe200078ec0ff */
[CCC-:B------:R-:W-:Y:S01]  /*2020*/  FFMA.RP R13, R17.reuse, R19.reuse, R16.reuse ;  /* 0x00000013110d7223 */ /* 0x1c0fe20000008010 */
[----:B------:R-:W-:Y:S01]  /*2030*/  FFMA.RM R16, R17, R19, R16 ;  /* 0x0000001311107223 */ /* 0x000fe20000004010 */
[----:B------:R-:W-:Y:S02]  /*2040*/  ISETP.NE.AND P1, PT, R18, RZ, PT ;  /* 0x000000ff1200720c */ /* 0x000fe40003f25270 */
[----:B------:R-:W-:-:S02]  /*2050*/  LOP3.LUT R14, R14, 0x800000, RZ, 0xfc, !PT ;  /* 0x008000000e0e7812 */ /* 0x000fc400078efcff */
[----:B------:R-:W-:Y:S02]  /*2060*/  IADD3 R17, PT, PT, -R18, RZ, RZ ;  /* 0x000000ff12117210 */ /* 0x000fe40007ffe1ff */
[----:B------:R-:W-:Y:S02]  /*2070*/  SHF.L.U32 R15, R14, R15, RZ ;  /* 0x0000000f0e0f7219 */ /* 0x000fe400000006ff */
[----:B------:R-:W-:Y:S02]  /*2080*/  FSETP.NEU.FTZ.AND P0, PT, R13, R16, PT ;  /* 0x000000100d00720b */ /* 0x000fe40003f1d000 */
[----:B------:R-:W-:Y:S02]  /*2090*/  SEL R13, R17, RZ, P2 ;  /* 0x000000ff110d7207 */ /* 0x000fe40001000000 */
[----:B------:R-:W-:Y:S02]  /*20a0*/  ISETP.NE.AND P1, PT, R15, RZ, P1 ;  /* 0x000000ff0f00720c */ /* 0x000fe40000f25270 */
[----:B------:R-:W-:-:S02]  /*20b0*/  SHF.R.U32.HI R13, RZ, R13, R14 ;  /* 0x0000000dff0d7219 */ /* 0x000fc4000001160e */
[----:B------:R-:W-:Y:S02]  /*20c0*/  PLOP3.LUT P0, PT, P0, P1, PT, 0xf8, 0x8f ;  /* 0x00000000008f781c */ /* 0x000fe40000703f70 */
[----:B------:R-:W-:Y:S02]  /*20d0*/  SHF.R.U32.HI R15, RZ, 0x1, R13 ;  /* 0x00000001ff0f7819 */ /* 0x000fe4000001160d */
[----:B------:R-:W-:-:S04]  /*20e0*/  SEL R14, RZ, 0x1, !P0 ;  /* 0x00000001ff0e7807 */ /* 0x000fc80004000000 */
[----:B------:R-:W-:-:S04]  /*20f0*/  LOP3.LUT R14, R14, 0x1, R15, 0xf8, !PT ;  /* 0x000000010e0e7812 */ /* 0x000fc800078ef80f */
[----:B------:R-:W-:-:S05]  /*2100*/  LOP3.LUT R14, R14, R13, RZ, 0xc0, !PT ;  /* 0x0000000d0e0e7212 */ /* 0x000fca00078ec0ff */
[----:B------:R-:W-:-:S05]  /*2110*/  IMAD.IADD R15, R15, 0x1, R14 ;  /* 0x000000010f0f7824 */ /* 0x000fca00078e020e */
[----:B------:R-:W-:Y:S01]  /*2120*/  LOP3.LUT R0, R15, R0, RZ, 0xfc, !PT ;  /* 0x000000000f007212 */ /* 0x000fe200078efcff */
[----:B------:R-:W-:Y:S06]  /*2130*/  BRA `(.L_x_39) ;  /* 0x0000000000107947 */ /* 0x000fec0003800000 */
.L_x_38:
[----:B------:R-:W-:-:S04]  /*2140*/  LOP3.LUT R0, R0, 0x80000000, RZ, 0xc0, !PT ;  /* 0x8000000000007812 */ /* 0x000fc800078ec0ff */
[----:B------:R-:W-:Y:S01]  /*2150*/  LOP3.LUT R0, R0, 0x7f800000, RZ, 0xfc, !PT ;  /* 0x7f80000000007812 */ /* 0x000fe200078efcff */
[----:B------:R-:W-:Y:S06]  /*2160*/  BRA `(.L_x_39) ;  /* 0x0000000000047947 */ /* 0x000fec0003800000 */
.L_x_37:
[----:B------:R-:W-:-:S07]  /*2170*/  LEA R0, R14, R0, 0x17 ;  /* 0x000000000e007211 */ /* 0x000fce00078eb8ff */
.L_x_39:
[----:B------:R-:W-:Y:S05]  /*2180*/  BSYNC.RECONVERGENT B5 ;  /* 0x0000000000057941 */ /* 0x000fea0003800200 */
.L_x_36:
[----:B------:R-:W-:Y:S05]  /*2190*/  BRA `(.L_x_40) ;  /* 0x0000000000207947 */ /* 0x000fea0003800000 */
.L_x_35:
[----:B------:R-:W-:-:S04]  /*21a0*/  LOP3.LUT R0, R13, 0x80000000, R0, 0x48, !PT ;  /* 0x800000000d007812 */ /* 0x000fc800078e4800 */
[----:B------:R-:W-:Y:S01]  /*21b0*/  LOP3.LUT R0, R0, 0x7f800000, RZ, 0xfc, !PT ;  /* 0x7f80000000007812 */ /* 0x000fe200078efcff */
[----:B------:R-:W-:Y:S06]  /*21c0*/  BRA `(.L_x_40) ;  /* 0x0000000000147947 */ /* 0x000fec0003800000 */
.L_x_34:
[----:B------:R-:W-:Y:S01]  /*21d0*/  LOP3.LUT R0, R13, 0x80000000, R0, 0x48, !PT ;  /* 0x800000000d007812 */ /* 0x000fe200078e4800 */
[----:B------:R-:W-:Y:S06]  /*21e0*/  BRA `(.L_x_40) ;  /* 0x00000000000c7947 */ /* 0x000fec0003800000 */
.L_x_33:
[----:B------:R-:W0:Y:S01]  /*21f0*/  MUFU.RSQ R0, -QNAN ;  /* 0xffc0000000007908 */ /* 0x000e220000001400 */
[----:B------:R-:W-:Y:S05]  /*2200*/  BRA `(.L_x_40) ;  /* 0x0000000000047947 */ /* 0x000fea0003800000 */
.L_x_32:
[----:B------:R-:W-:-:S07]  /*2210*/  FADD.FTZ R0, R0, R13 ;  /* 0x0000000d00007221 */ /* 0x000fce0000010000 */
.L_x_40:
[----:B------:R-:W-:Y:S05]  /*2220*/  BSYNC.RECONVERGENT B4 ;  /* 0x0000000000047941 */ /* 0x000fea0003800200 */
.L_x_30:
[----:B------:R-:W-:-:S04]  /*2230*/  HFMA2 R13, -RZ, RZ, 0, 0 ;  /* 0x00000000ff0d7431 */ /* 0x000fc800000001ff */
[----:B0-----:R-:W-:Y:S05]  /*2240*/  RET.REL.NODEC R12 `(_Z18nlm_classic_globalPKfPfiiiifff) ;  /* 0xffffffdc0c6c7950 */ /* 0x001fea0003c3ffff */
.L_x_41:
[----:B------:R-:W-:-:S00]  /*2250*/  BRA `(.L_x_41) ;  /* 0xfffffffc00fc7947 */ /* 0x000fc0000383ffff */
[----:B------:R-:W-:-:S00]  /*2260*/  NOP ;  /* 0x0000000000007918 */ /* 0x000fc00000000000 */
        /* <DEDUP_REMOVED lines=9> */
.L_x_42:


//--------------------- .nv.shared.reserved.0     --------------------------
	.section	.nv.shared.reserved.0,"aw",@nobits
	.weak		__nv_reservedSMEM_offset_0_alias
	.size		__nv_reservedSMEM_offset_0_alias, 0, 64
	.other		__nv_reservedSMEM_offset_0_alias,@"STO_CUDA_RESERVED_SHARED STV_DEFAULT"
__nv_reservedSMEM_offset_0_alias:
	.zero		0
	.zero		64


//--------------------- .nv.constant0._Z18nlm_classic_globalPKfPfiiiifff --------------------------
	.section	.nv.constant0._Z18nlm_classic_globalPKfPfiiiifff,"a",@progbits
	.sectionflags	@""
	.align	4
.nv.constant0._Z18nlm_classic_globalPKfPfiiiifff:
	.zero		940


//--------------------- SYMBOLS --------------------------

	.type		.nv.reservedSmem.offset0,@object
	.size		.nv.reservedSmem.offset0,0x4
